	.target	sm_90a

	.elftype	@"ET_EXEC"


//--------------------- .note.nv.tkinfo           --------------------------
	.section	.note.nv.tkinfo,"",@"SHT_NOTE"
	.sectionflags	@"SHF_NOTE_NV_TKINFO"
	.tkinfo
        /*0018*/ 	.word	0x00000002
        /*0030*/ 	.string	""
        /*0030*/ 	.string	"ptxas"
        /*0030*/ 	.string	"Cuda compilation tools, release 13.0, V13.0.88"
        /*0030*/ 	.string	"Build cuda_13.0.r13.0/compiler.36424714_0"
        /*0030*/ 	.string	"-arch sm_90a -m 64 "



//--------------------- .note.nv.cuinfo           --------------------------
	.section	.note.nv.cuinfo,"",@"SHT_NOTE"
	.sectionflags	@"SHF_NOTE_NV_CUINFO"
        /*0018*/ 	.short	0x0002
        /*001a*/ 	.short	0x005a
        /*001c*/ 	.short	0x0082
	.zero		2


//--------------------- .nv.info                  --------------------------
	.section	.nv.info,"",@"SHT_CUDA_INFO"
	.align	4


	//----- nvinfo : EIATTR_REGCOUNT
	.align		4
        /*0000*/ 	.byte	0x04, 0x2f
        /*0002*/ 	.short	(.L_15 - .L_14)
	.align		4
.L_14:
        /*0004*/ 	.word	index@(_ZN7cutlass13device_kernelINS_4gemm6kernel13GemmUniversalIN4cute5tupleIJiiiiEEENS1_10collective13CollectiveMmaINS1_34MainloopSm90TmaGmmaWarpSpecializedILi34ENS5_IJNS4_1CILi2EEENSA_ILi1EEESC_EEENS1_35KernelTmaWarpSpecializedCooperativeEEENS5_IJNSA_ILi128EEENSA_ILi80EEENSA_ILi32EEEEEEaNS5_IJlSC_lEEEaSK_NS4_8TiledMMAINS4_8MMA_AtomIJNS4_4SM904GMMA26MMA_64x16x32_S32S8S8_SS_TNEEEENS4_6LayoutISD_NS5_IJSC_NSA_ILi0EEESS_EEEEENS5_IJNS4_10UnderscoreESV_SV_EEEEENS4_13SM90_TMA_LOADENS4_14ComposedLayoutINS4_7SwizzleILi1ELi4ELi3EEENS4_18smem_ptr_flag_bitsILi8EEENSR_INS5_IJNSA_ILi8EEESI_EEENS5_IJSI_SC_EEEEEEEvNS4_8identityENS4_23SM90_TMA_LOAD_MULTICASTES18_vS19_EENS_8epilogue10collective6detail29Sm90TmaWarpSpecializedAdapterINS1D_15DefaultEpilogueIaSK_SK_NS1C_6thread17LinearCombinationIaLi1EiiLNS1H_9ScaleType4KindE0ELNS_15FloatRoundStyleE2EaEENS1_15EpilogueDefaultEEEEEvvEEEEvNT_6ParamsE)
        /*0008*/ 	.word	0x000000a8


	//----- nvinfo : EIATTR_FRAME_SIZE
	.align		4
.L_15:
        /*000c*/ 	.byte	0x04, 0x11
        /*000e*/ 	.short	(.L_17 - .L_16)
	.align		4
.L_16:
        /*0010*/ 	.word	index@(_ZN7cutlass13device_kernelINS_4gemm6kernel13GemmUniversalIN4cute5tupleIJiiiiEEENS1_10collective13CollectiveMmaINS1_34MainloopSm90TmaGmmaWarpSpecializedILi34ENS5_IJNS4_1CILi2EEENSA_ILi1EEESC_EEENS1_35KernelTmaWarpSpecializedCooperativeEEENS5_IJNSA_ILi128EEENSA_ILi80EEENSA_ILi32EEEEEEaNS5_IJlSC_lEEEaSK_NS4_8TiledMMAINS4_8MMA_AtomIJNS4_4SM904GMMA26MMA_64x16x32_S32S8S8_SS_TNEEEENS4_6LayoutISD_NS5_IJSC_NSA_ILi0EEESS_EEEEENS5_IJNS4_10UnderscoreESV_SV_EEEEENS4_13SM90_TMA_LOADENS4_14ComposedLayoutINS4_7SwizzleILi1ELi4ELi3EEENS4_18smem_ptr_flag_bitsILi8EEENSR_INS5_IJNSA_ILi8EEESI_EEENS5_IJSI_SC_EEEEEEEvNS4_8identityENS4_23SM90_TMA_LOAD_MULTICASTES18_vS19_EENS_8epilogue10collective6detail29Sm90TmaWarpSpecializedAdapterINS1D_15DefaultEpilogueIaSK_SK_NS1C_6thread17LinearCombinationIaLi1EiiLNS1H_9ScaleType4KindE0ELNS_15FloatRoundStyleE2EaEENS1_15EpilogueDefaultEEEEEvvEEEEvNT_6ParamsE)
        /*0014*/ 	.word	0x00000000


	//----- nvinfo : EIATTR_MIN_STACK_SIZE
	.align		4
.L_17:
        /*0018*/ 	.byte	0x04, 0x12
        /*001a*/ 	.short	(.L_19 - .L_18)
	.align		4
.L_18:
        /*001c*/ 	.word	index@(_ZN7cutlass13device_kernelINS_4gemm6kernel13GemmUniversalIN4cute5tupleIJiiiiEEENS1_10collective13CollectiveMmaINS1_34MainloopSm90TmaGmmaWarpSpecializedILi34ENS5_IJNS4_1CILi2EEENSA_ILi1EEESC_EEENS1_35KernelTmaWarpSpecializedCooperativeEEENS5_IJNSA_ILi128EEENSA_ILi80EEENSA_ILi32EEEEEEaNS5_IJlSC_lEEEaSK_NS4_8TiledMMAINS4_8MMA_AtomIJNS4_4SM904GMMA26MMA_64x16x32_S32S8S8_SS_TNEEEENS4_6LayoutISD_NS5_IJSC_NSA_ILi0EEESS_EEEEENS5_IJNS4_10UnderscoreESV_SV_EEEEENS4_13SM90_TMA_LOADENS4_14ComposedLayoutINS4_7SwizzleILi1ELi4ELi3EEENS4_18smem_ptr_flag_bitsILi8EEENSR_INS5_IJNSA_ILi8EEESI_EEENS5_IJSI_SC_EEEEEEEvNS4_8identityENS4_23SM90_TMA_LOAD_MULTICASTES18_vS19_EENS_8epilogue10collective6detail29Sm90TmaWarpSpecializedAdapterINS1D_15DefaultEpilogueIaSK_SK_NS1C_6thread17LinearCombinationIaLi1EiiLNS1H_9ScaleType4KindE0ELNS_15FloatRoundStyleE2EaEENS1_15EpilogueDefaultEEEEEvvEEEEvNT_6ParamsE)
        /*0020*/ 	.word	0x00000000
.L_19:


//--------------------- .nv.compat                --------------------------
	.section	.nv.compat,"",@"SHT_CUDA_COMPAT_INFO"
	.align	4
        /*0000*/ 	.byte	0x02, 0x09, 0x01, 0x00, 0x02, 0x02, 0x04, 0x00, 0x02, 0x05, 0x05, 0x00, 0x03, 0x07, 0x01, 0x01
        /*0010*/ 	.byte	0x02, 0x03, 0x01, 0x00, 0x02, 0x06, 0x01, 0x00, 0x04, 0x0b, 0x08, 0x00, 0x00, 0x00, 0x00, 0x00
        /*0020*/ 	.byte	0x00, 0x00, 0x00, 0x00


//--------------------- .nv.info._ZN7cutlass13device_kernelINS_4gemm6kernel13GemmUniversalIN4cute5tupleIJiiiiEEENS1_10collective13CollectiveMmaINS1_34MainloopSm90TmaGmmaWarpSpecializedILi34ENS5_IJNS4_1CILi2EEENSA_ILi1EEESC_EEENS1_35KernelTmaWarpSpecializedCooperativeEEENS5_IJNSA_ILi128EEENSA_ILi80EEENSA_ILi32EEEEEEaNS5_IJlSC_lEEEaSK_NS4_8TiledMMAINS4_8MMA_AtomIJNS4_4SM904GMMA26MMA_64x16x32_S32S8S8_SS_TNEEEENS4_6LayoutISD_NS5_IJSC_NSA_ILi0EEESS_EEEEENS5_IJNS4_10UnderscoreESV_SV_EEEEENS4_13SM90_TMA_LOADENS4_14ComposedLayoutINS4_7SwizzleILi1ELi4ELi3EEENS4_18smem_ptr_flag_bitsILi8EEENSR_INS5_IJNSA_ILi8EEESI_EEENS5_IJSI_SC_EEEEEEEvNS4_8identityENS4_23SM90_TMA_LOAD_MULTICASTES18_vS19_EENS_8epilogue10collective6detail29Sm90TmaWarpSpecializedAdapterINS1D_15DefaultEpilogueIaSK_SK_NS1C_6thread17LinearCombinationIaLi1EiiLNS1H_9ScaleType4KindE0ELNS_15FloatRoundStyleE2EaEENS1_15EpilogueDefaultEEEEEvvEEEEvNT_6ParamsE --------------------------
	.section	.nv.info._ZN7cutlass13device_kernelINS_4gemm6kernel13GemmUniversalIN4cute5tupleIJiiiiEEENS1_10collective13CollectiveMmaINS1_34MainloopSm90TmaGmmaWarpSpecializedILi34ENS5_IJNS4_1CILi2EEENSA_ILi1EEESC_EEENS1_35KernelTmaWarpSpecializedCooperativeEEENS5_IJNSA_ILi128EEENSA_ILi80EEENSA_ILi32EEEEEEaNS5_IJlSC_lEEEaSK_NS4_8TiledMMAINS4_8MMA_AtomIJNS4_4SM904GMMA26MMA_64x16x32_S32S8S8_SS_TNEEEENS4_6LayoutISD_NS5_IJSC_NSA_ILi0EEESS_EEEEENS5_IJNS4_10UnderscoreESV_SV_EEEEENS4_13SM90_TMA_LOADENS4_14ComposedLayoutINS4_7SwizzleILi1ELi4ELi3EEENS4_18smem_ptr_flag_bitsILi8EEENSR_INS5_IJNSA_ILi8EEESI_EEENS5_IJSI_SC_EEEEEEEvNS4_8identityENS4_23SM90_TMA_LOAD_MULTICASTES18_vS19_EENS_8epilogue10collective6detail29Sm90TmaWarpSpecializedAdapterINS1D_15DefaultEpilogueIaSK_SK_NS1C_6thread17LinearCombinationIaLi1EiiLNS1H_9ScaleType4KindE0ELNS_15FloatRoundStyleE2EaEENS1_15EpilogueDefaultEEEEEvvEEEEvNT_6ParamsE,"",@"SHT_CUDA_INFO"
	.sectionflags	@""
	.align	4


	//----- nvinfo : EIATTR_CUDA_API_VERSION
	.align		4
        /*0000*/ 	.byte	0x04, 0x37
        /*0002*/ 	.short	(.L_21 - .L_20)
.L_20:
        /*0004*/ 	.word	0x00000082


	//----- nvinfo : EIATTR_KPARAM_INFO
	.align		4
.L_21:
        /*0008*/ 	.byte	0x04, 0x17
        /*000a*/ 	.short	(.L_23 - .L_22)
.L_22:
        /*000c*/ 	.word	0x00000000
        /*0010*/ 	.short	0x0000
        /*0012*/ 	.short	0x0070
        /*0014*/ 	.byte	0x00, 0xf0, 0x01, 0x10


	//----- nvinfo : EIATTR_SPARSE_MMA_MASK
	.align		4
.L_23:
        /*0018*/ 	.byte	0x03, 0x50
        /*001a*/ 	.short	0x0000


	//----- nvinfo : EIATTR_MAXREG_COUNT
	.align		4
        /*001c*/ 	.byte	0x03, 0x1b
        /*001e*/ 	.short	0x00a8


	//----- nvinfo : EIATTR_NUM_BARRIERS
	.align		4
        /*0020*/ 	.byte	0x02, 0x4c
        /*0022*/ 	.byte	0x01
	.zero		1


	//----- nvinfo : EIATTR_EXTERNS
	.align		4
        /*0024*/ 	.byte	0x04, 0x0f
        /*0026*/ 	.short	(.L_25 - .L_24)


	//   ....[0]....
	.align		4
.L_24:
        /*0028*/ 	.word	index@(__assertfail)


	//----- nvinfo : EIATTR_MERCURY_ISA_VERSION
	.align		4
.L_25:
        /*002c*/ 	.byte	0x03, 0x5f
        /*002e*/ 	.short	0x0101


	//----- nvinfo : EIATTR_INT_WARP_WIDE_INSTR_OFFSETS
	.align		4
        /*0030*/ 	.byte	0x04, 0x31
        /*0032*/ 	.short	(.L_27 - .L_26)


	//   ....[0]....
.L_26:
        /*0034*/ 	.word	0x00000870


	//   ....[1]....
        /*0038*/ 	.word	0x000008a0


	//   ....[2]....
        /*003c*/ 	.word	0x00000a40


	//----- nvinfo : EIATTR_COOP_GROUP_MASK_REGIDS
	.align		4
.L_27:
        /*0040*/ 	.byte	0x04, 0x29
        /*0042*/ 	.short	(.L_29 - .L_28)


	//   ....[0]....
.L_28:
        /*0044*/ 	.word	0xffffffff


	//   ....[1]....
        /*0048*/ 	.word	0xffffffff


	//   ....[2]....
        /*004c*/ 	.word	0xffffffff


	//   ....[3]....
        /*0050*/ 	.word	0xffffffff


	//   ....[4]....
        /*0054*/ 	.word	0xffffffff


	//   ....[5]....
        /*0058*/ 	.word	0xffffffff


	//----- nvinfo : EIATTR_COOP_GROUP_INSTR_OFFSETS
	.align		4
.L_29:
        /*005c*/ 	.byte	0x04, 0x28
        /*005e*/ 	.short	(.L_31 - .L_30)


	//   ....[0]....
.L_30:
        /*0060*/ 	.word	0x00000060


	//   ....[1]....
        /*0064*/ 	.word	0x00000070


	//   ....[2]....
        /*0068*/ 	.word	0x00000130


	//   ....[3]....
        /*006c*/ 	.word	0x000006c0


	//   ....[4]....
        /*0070*/ 	.word	0x00000bf0


	//   ....[5]....
        /*0074*/ 	.word	0x00001810


	//----- nvinfo : EIATTR_REG_RECONFIG
	.align		4
.L_31:
        /*0078*/ 	.byte	0x01, 0x54
	.zero		2


	//----- nvinfo : EIATTR_SYSCALL_OFFSETS
	.align		4
        /*007c*/ 	.byte	0x04, 0x46
        /*007e*/ 	.short	(.L_33 - .L_32)


	//   ....[0]....
.L_32:
        /*0080*/ 	.word	0x00001a00


	//----- nvinfo : EIATTR_MBARRIER_INSTR_OFFSETS
	.align		4
.L_33:
        /*0084*/ 	.byte	0x04, 0x39
        /*0086*/ 	.short	(.L_35 - .L_34)


	//   ....[0]....
.L_34:
        /*0088*/ 	.word	0x00000250
        /*008c*/ 	.word	0x000000ff
        /*0090*/ 	.word	0x00000000
        /*0094*/ 	.short	0x0100
        /*0096*/ 	.byte	0x08
	.zero		1


	//   ....[1]....
        /*0098*/ 	.word	0x00000260
        /*009c*/ 	.word	0x000000ff
        /*00a0*/ 	.word	0x00000110
        /*00a4*/ 	.short	0x0100
        /*00a6*/ 	.byte	0x08
	.zero		1


	//   ....[2]....
        /*00a8*/ 	.word	0x00000270
        /*00ac*/ 	.word	0x000000ff
        /*00b0*/ 	.word	0x00000008
        /*00b4*/ 	.short	0x0100
        /*00b6*/ 	.byte	0x08
	.zero		1


	//   ....[3]....
        /*00b8*/ 	.word	0x00000280
        /*00bc*/ 	.word	0x000000ff
        /*00c0*/ 	.word	0x00000118
        /*00c4*/ 	.short	0x0100
        /*00c6*/ 	.byte	0x08
	.zero		1


	//   ....[4]....
        /*00c8*/ 	.word	0x00000290
        /*00cc*/ 	.word	0x000000ff
        /*00d0*/ 	.word	0x00000010
        /*00d4*/ 	.short	0x0100
        /*00d6*/ 	.byte	0x08
	.zero		1


	//   ....[5]....
        /*00d8*/ 	.word	0x000002a0
        /*00dc*/ 	.word	0x000000ff
        /*00e0*/ 	.word	0x00000120
        /*00e4*/ 	.short	0x0100
        /*00e6*/ 	.byte	0x08
	.zero		1


	//   ....[6]....
        /*00e8*/ 	.word	0x000002b0
        /*00ec*/ 	.word	0x000000ff
        /*00f0*/ 	.word	0x00000018
        /*00f4*/ 	.short	0x0100
        /*00f6*/ 	.byte	0x08
	.zero		1


	//   ....[7]....
        /*00f8*/ 	.word	0x000002c0
        /*00fc*/ 	.word	0x000000ff
        /*0100*/ 	.word	0x00000128
        /*0104*/ 	.short	0x0100
        /*0106*/ 	.byte	0x08
	.zero		1


	//   ....[8]....
        /*0108*/ 	.word	0x000002d0
        /*010c*/ 	.word	0x000000ff
        /*0110*/ 	.word	0x00000020
        /*0114*/ 	.short	0x0100
        /*0116*/ 	.byte	0x08
	.zero		1


	//   ....[9]....
        /*0118*/ 	.word	0x000002e0
        /*011c*/ 	.word	0x000000ff
        /*0120*/ 	.word	0x00000130
        /*0124*/ 	.short	0x0100
        /*0126*/ 	.byte	0x08
	.zero		1


	//   ....[10]....
        /*0128*/ 	.word	0x000002f0
        /*012c*/ 	.word	0x000000ff
        /*0130*/ 	.word	0x00000028
        /*0134*/ 	.short	0x0100
        /*0136*/ 	.byte	0x08
	.zero		1


	//   ....[11]....
        /*0138*/ 	.word	0x00000300
        /*013c*/ 	.word	0x000000ff
        /*0140*/ 	.word	0x00000138
        /*0144*/ 	.short	0x0100
        /*0146*/ 	.byte	0x08
	.zero		1


	//   ....[12]....
        /*0148*/ 	.word	0x00000310
        /*014c*/ 	.word	0x000000ff
        /*0150*/ 	.word	0x00000030
        /*0154*/ 	.short	0x0100
        /*0156*/ 	.byte	0x08
	.zero		1


	//   ....[13]....
        /*0158*/ 	.word	0x00000320
        /*015c*/ 	.word	0x000000ff
        /*0160*/ 	.word	0x00000140
        /*0164*/ 	.short	0x0100
        /*0166*/ 	.byte	0x08
	.zero		1


	//   ....[14]....
        /*0168*/ 	.word	0x00000330
        /*016c*/ 	.word	0x000000ff
        /*0170*/ 	.word	0x00000038
        /*0174*/ 	.short	0x0100
        /*0176*/ 	.byte	0x08
	.zero		1


	//   ....[15]....
        /*0178*/ 	.word	0x00000340
        /*017c*/ 	.word	0x000000ff
        /*0180*/ 	.word	0x00000148
        /*0184*/ 	.short	0x0100
        /*0186*/ 	.byte	0x08
	.zero		1


	//   ....[16]....
        /*0188*/ 	.word	0x00000350
        /*018c*/ 	.word	0x000000ff
        /*0190*/ 	.word	0x00000040
        /*0194*/ 	.short	0x0100
        /*0196*/ 	.byte	0x08
	.zero		1


	//   ....[17]....
        /*0198*/ 	.word	0x00000360
        /*019c*/ 	.word	0x000000ff
        /*01a0*/ 	.word	0x00000150
        /*01a4*/ 	.short	0x0100
        /*01a6*/ 	.byte	0x08
	.zero		1


	//   ....[18]....
        /*01a8*/ 	.word	0x00000370
        /*01ac*/ 	.word	0x000000ff
        /*01b0*/ 	.word	0x00000048
        /*01b4*/ 	.short	0x0100
        /*01b6*/ 	.byte	0x08
	.zero		1


	//   ....[19]....
        /*01b8*/ 	.word	0x00000380
        /*01bc*/ 	.word	0x000000ff
        /*01c0*/ 	.word	0x00000158
        /*01c4*/ 	.short	0x0100
        /*01c6*/ 	.byte	0x08
	.zero		1


	//   ....[20]....
        /*01c8*/ 	.word	0x00000390
        /*01cc*/ 	.word	0x000000ff
        /*01d0*/ 	.word	0x00000050
        /*01d4*/ 	.short	0x0100
        /*01d6*/ 	.byte	0x08
	.zero		1


	//   ....[21]....
        /*01d8*/ 	.word	0x000003a0
        /*01dc*/ 	.word	0x000000ff
        /*01e0*/ 	.word	0x00000160
        /*01e4*/ 	.short	0x0100
        /*01e6*/ 	.byte	0x08
	.zero		1


	//   ....[22]....
        /*01e8*/ 	.word	0x000003b0
        /*01ec*/ 	.word	0x000000ff
        /*01f0*/ 	.word	0x00000058
        /*01f4*/ 	.short	0x0100
        /*01f6*/ 	.byte	0x08
	.zero		1


	//   ....[23]....
        /*01f8*/ 	.word	0x000003c0
        /*01fc*/ 	.word	0x000000ff
        /*0200*/ 	.word	0x00000168
        /*0204*/ 	.short	0x0100
        /*0206*/ 	.byte	0x08
	.zero		1


	//   ....[24]....
        /*0208*/ 	.word	0x000003d0
        /*020c*/ 	.word	0x000000ff
        /*0210*/ 	.word	0x00000060
        /*0214*/ 	.short	0x0100
        /*0216*/ 	.byte	0x08
	.zero		1


	//   ....[25]....
        /*0218*/ 	.word	0x000003e0
        /*021c*/ 	.word	0x000000ff
        /*0220*/ 	.word	0x00000170
        /*0224*/ 	.short	0x0100
        /*0226*/ 	.byte	0x08
	.zero		1


	//   ....[26]....
        /*0228*/ 	.word	0x000003f0
        /*022c*/ 	.word	0x000000ff
        /*0230*/ 	.word	0x00000068
        /*0234*/ 	.short	0x0100
        /*0236*/ 	.byte	0x08
	.zero		1


	//   ....[27]....
        /*0238*/ 	.word	0x00000400
        /*023c*/ 	.word	0x000000ff
        /*0240*/ 	.word	0x00000178
        /*0244*/ 	.short	0x0100
        /*0246*/ 	.byte	0x08
	.zero		1


	//   ....[28]....
        /*0248*/ 	.word	0x00000410
        /*024c*/ 	.word	0x000000ff
        /*0250*/ 	.word	0x00000070
        /*0254*/ 	.short	0x0100
        /*0256*/ 	.byte	0x08
	.zero		1


	//   ....[29]....
        /*0258*/ 	.word	0x00000420
        /*025c*/ 	.word	0x000000ff
        /*0260*/ 	.word	0x00000180
        /*0264*/ 	.short	0x0100
        /*0266*/ 	.byte	0x08
	.zero		1


	//   ....[30]....
        /*0268*/ 	.word	0x00000430
        /*026c*/ 	.word	0x000000ff
        /*0270*/ 	.word	0x00000078
        /*0274*/ 	.short	0x0100
        /*0276*/ 	.byte	0x08
	.zero		1


	//   ....[31]....
        /*0278*/ 	.word	0x00000440
        /*027c*/ 	.word	0x000000ff
        /*0280*/ 	.word	0x00000188
        /*0284*/ 	.short	0x0100
        /*0286*/ 	.byte	0x08
	.zero		1


	//   ....[32]....
        /*0288*/ 	.word	0x00000450
        /*028c*/ 	.word	0x000000ff
        /*0290*/ 	.word	0x00000080
        /*0294*/ 	.short	0x0100
        /*0296*/ 	.byte	0x08
	.zero		1


	//   ....[33]....
        /*0298*/ 	.word	0x00000460
        /*029c*/ 	.word	0x000000ff
        /*02a0*/ 	.word	0x00000190
        /*02a4*/ 	.short	0x0100
        /*02a6*/ 	.byte	0x08
	.zero		1


	//   ....[34]....
        /*02a8*/ 	.word	0x00000470
        /*02ac*/ 	.word	0x000000ff
        /*02b0*/ 	.word	0x00000088
        /*02b4*/ 	.short	0x0100
        /*02b6*/ 	.byte	0x08
	.zero		1


	//   ....[35]....
        /*02b8*/ 	.word	0x00000480
        /*02bc*/ 	.word	0x000000ff
        /*02c0*/ 	.word	0x00000198
        /*02c4*/ 	.short	0x0100
        /*02c6*/ 	.byte	0x08
	.zero		1


	//   ....[36]....
        /*02c8*/ 	.word	0x00000490
        /*02cc*/ 	.word	0x000000ff
        /*02d0*/ 	.word	0x00000090
        /*02d4*/ 	.short	0x0100
        /*02d6*/ 	.byte	0x08
	.zero		1


	//   ....[37]....
        /*02d8*/ 	.word	0x000004a0
        /*02dc*/ 	.word	0x000000ff
        /*02e0*/ 	.word	0x000001a0
        /*02e4*/ 	.short	0x0100
        /*02e6*/ 	.byte	0x08
	.zero		1


	//   ....[38]....
        /*02e8*/ 	.word	0x000004b0
        /*02ec*/ 	.word	0x000000ff
        /*02f0*/ 	.word	0x00000098
        /*02f4*/ 	.short	0x0100
        /*02f6*/ 	.byte	0x08
	.zero		1


	//   ....[39]....
        /*02f8*/ 	.word	0x000004c0
        /*02fc*/ 	.word	0x000000ff
        /*0300*/ 	.word	0x000001a8
        /*0304*/ 	.short	0x0100
        /*0306*/ 	.byte	0x08
	.zero		1


	//   ....[40]....
        /*0308*/ 	.word	0x000004d0
        /*030c*/ 	.word	0x000000ff
        /*0310*/ 	.word	0x000000a0
        /*0314*/ 	.short	0x0100
        /*0316*/ 	.byte	0x08
	.zero		1


	//   ....[41]....
        /*0318*/ 	.word	0x000004e0
        /*031c*/ 	.word	0x000000ff
        /*0320*/ 	.word	0x000001b0
        /*0324*/ 	.short	0x0100
        /*0326*/ 	.byte	0x08
	.zero		1


	//   ....[42]....
        /*0328*/ 	.word	0x000004f0
        /*032c*/ 	.word	0x000000ff
        /*0330*/ 	.word	0x000000a8
        /*0334*/ 	.short	0x0100
        /*0336*/ 	.byte	0x08
	.zero		1


	//   ....[43]....
        /*0338*/ 	.word	0x00000500
        /*033c*/ 	.word	0x000000ff
        /*0340*/ 	.word	0x000001b8
        /*0344*/ 	.short	0x0100
        /*0346*/ 	.byte	0x08
	.zero		1


	//   ....[44]....
        /*0348*/ 	.word	0x00000510
        /*034c*/ 	.word	0x000000ff
        /*0350*/ 	.word	0x000000b0
        /*0354*/ 	.short	0x0100
        /*0356*/ 	.byte	0x08
	.zero		1


	//   ....[45]....
        /*0358*/ 	.word	0x00000520
        /*035c*/ 	.word	0x000000ff
        /*0360*/ 	.word	0x000001c0
        /*0364*/ 	.short	0x0100
        /*0366*/ 	.byte	0x08
	.zero		1


	//   ....[46]....
        /*0368*/ 	.word	0x00000530
        /*036c*/ 	.word	0x000000ff
        /*0370*/ 	.word	0x000000b8
        /*0374*/ 	.short	0x0100
        /*0376*/ 	.byte	0x08
	.zero		1


	//   ....[47]....
        /*0378*/ 	.word	0x00000540
        /*037c*/ 	.word	0x000000ff
        /*0380*/ 	.word	0x000001c8
        /*0384*/ 	.short	0x0100
        /*0386*/ 	.byte	0x08
	.zero		1


	//   ....[48]....
        /*0388*/ 	.word	0x00000550
        /*038c*/ 	.word	0x000000ff
        /*0390*/ 	.word	0x000000c0
        /*0394*/ 	.short	0x0100
        /*0396*/ 	.byte	0x08
	.zero		1


	//   ....[49]....
        /*0398*/ 	.word	0x00000560
        /*039c*/ 	.word	0x000000ff
        /*03a0*/ 	.word	0x000001d0
        /*03a4*/ 	.short	0x0100
        /*03a6*/ 	.byte	0x08
	.zero		1


	//   ....[50]....
        /*03a8*/ 	.word	0x00000570
        /*03ac*/ 	.word	0x000000ff
        /*03b0*/ 	.word	0x000000c8
        /*03b4*/ 	.short	0x0100
        /*03b6*/ 	.byte	0x08
	.zero		1


	//   ....[51]....
        /*03b8*/ 	.word	0x00000580
        /*03bc*/ 	.word	0x000000ff
        /*03c0*/ 	.word	0x000001d8
        /*03c4*/ 	.short	0x0100
        /*03c6*/ 	.byte	0x08
	.zero		1


	//   ....[52]....
        /*03c8*/ 	.word	0x00000590
        /*03cc*/ 	.word	0x000000ff
        /*03d0*/ 	.word	0x000000d0
        /*03d4*/ 	.short	0x0100
        /*03d6*/ 	.byte	0x08
	.zero		1


	//   ....[53]....
        /*03d8*/ 	.word	0x000005a0
        /*03dc*/ 	.word	0x000000ff
        /*03e0*/ 	.word	0x000001e0
        /*03e4*/ 	.short	0x0100
        /*03e6*/ 	.byte	0x08
	.zero		1


	//   ....[54]....
        /*03e8*/ 	.word	0x000005b0
        /*03ec*/ 	.word	0x000000ff
        /*03f0*/ 	.word	0x000000d8
        /*03f4*/ 	.short	0x0100
        /*03f6*/ 	.byte	0x08
	.zero		1


	//   ....[55]....
        /*03f8*/ 	.word	0x000005c0
        /*03fc*/ 	.word	0x000000ff
        /*0400*/ 	.word	0x000001e8
        /*0404*/ 	.short	0x0100
        /*0406*/ 	.byte	0x08
	.zero		1


	//   ....[56]....
        /*0408*/ 	.word	0x000005d0
        /*040c*/ 	.word	0x000000ff
        /*0410*/ 	.word	0x000000e0
        /*0414*/ 	.short	0x0100
        /*0416*/ 	.byte	0x08
	.zero		1


	//   ....[57]....
        /*0418*/ 	.word	0x000005e0
        /*041c*/ 	.word	0x000000ff
        /*0420*/ 	.word	0x000001f0
        /*0424*/ 	.short	0x0100
        /*0426*/ 	.byte	0x08
	.zero		1


	//   ....[58]....
        /*0428*/ 	.word	0x000005f0
        /*042c*/ 	.word	0x000000ff
        /*0430*/ 	.word	0x000000e8
        /*0434*/ 	.short	0x0100
        /*0436*/ 	.byte	0x08
	.zero		1


	//   ....[59]....
        /*0438*/ 	.word	0x00000600
        /*043c*/ 	.word	0x000000ff
        /*0440*/ 	.word	0x000001f8
        /*0444*/ 	.short	0x0100
        /*0446*/ 	.byte	0x08
	.zero		1


	//   ....[60]....
        /*0448*/ 	.word	0x00000610
        /*044c*/ 	.word	0x000000ff
        /*0450*/ 	.word	0x000000f0
        /*0454*/ 	.short	0x0100
        /*0456*/ 	.byte	0x08
	.zero		1


	//   ....[61]....
        /*0458*/ 	.word	0x00000620
        /*045c*/ 	.word	0x000000ff
        /*0460*/ 	.word	0x00000200
        /*0464*/ 	.short	0x0100
        /*0466*/ 	.byte	0x08
	.zero		1


	//   ....[62]....
        /*0468*/ 	.word	0x00000630
        /*046c*/ 	.word	0x000000ff
        /*0470*/ 	.word	0x000000f8
        /*0474*/ 	.short	0x0100
        /*0476*/ 	.byte	0x08
	.zero		1


	//   ....[63]....
        /*0478*/ 	.word	0x00000640
        /*047c*/ 	.word	0x000000ff
        /*0480*/ 	.word	0x00000208
        /*0484*/ 	.short	0x0100
        /*0486*/ 	.byte	0x08
	.zero		1


	//   ....[64]....
        /*0488*/ 	.word	0x00000650
        /*048c*/ 	.word	0x000000ff
        /*0490*/ 	.word	0x00000100
        /*0494*/ 	.short	0x0100
        /*0496*/ 	.byte	0x08
	.zero		1


	//   ....[65]....
        /*0498*/ 	.word	0x00000660
        /*049c*/ 	.word	0x000000ff
        /*04a0*/ 	.word	0x00000210
        /*04a4*/ 	.short	0x0100
        /*04a6*/ 	.byte	0x08
	.zero		1


	//   ....[66]....
        /*04a8*/ 	.word	0x00000670
        /*04ac*/ 	.word	0x000000ff
        /*04b0*/ 	.word	0x00000108
        /*04b4*/ 	.short	0x0100
        /*04b6*/ 	.byte	0x08
	.zero		1


	//   ....[67]....
        /*04b8*/ 	.word	0x00000680
        /*04bc*/ 	.word	0x000000ff
        /*04c0*/ 	.word	0x00000218
        /*04c4*/ 	.short	0x0100
        /*04c6*/ 	.byte	0x08
	.zero		1


	//   ....[68]....
        /*04c8*/ 	.word	0x00000ad0
        /*04cc*/ 	.word	0x000000ff
        /*04d0*/ 	.word	0x00000230
        /*04d4*/ 	.short	0x0100
        /*04d6*/ 	.byte	0x06
	.zero		1


	//   ....[69]....
        /*04d8*/ 	.word	0x00000b70
        /*04dc*/ 	.word	0x000000ff
        /*04e0*/ 	.word	0x00000238
        /*04e4*/ 	.short	0x0100
        /*04e6*/ 	.byte	0x06
	.zero		1


	//   ....[70]....
        /*04e8*/ 	.word	0x00001a90
        /*04ec*/ 	.word	0x00000003
        /*04f0*/ 	.word	0x00000000
        /*04f4*/ 	.short	0x010a
        /*04f6*/ 	.byte	0x3f
	.zero		1


	//   ....[71]....
        /*04f8*/ 	.word	0x00001af0
        /*04fc*/ 	.word	0x00000003
        /*0500*/ 	.word	0x00000000
        /*0504*/ 	.short	0x010a
        /*0506*/ 	.byte	0x3f
	.zero		1


	//   ....[72]....
        /*0508*/ 	.word	0x00001e80
        /*050c*/ 	.word	0x000000ff
        /*0510*/ 	.word	0x00000000
        /*0514*/ 	.short	0x010a
        /*0516*/ 	.byte	0x04
	.zero		1


	//   ....[73]....
        /*0518*/ 	.word	0x00001ec0
        /*051c*/ 	.word	0x000000ff
        /*0520*/ 	.word	0x00000000
        /*0524*/ 	.short	0x010a
        /*0526*/ 	.byte	0x04
	.zero		1


	//   ....[74]....
        /*0528*/ 	.word	0x00002140
        /*052c*/ 	.word	0x00000004
        /*0530*/ 	.word	0x00000000
        /*0534*/ 	.short	0x0101
        /*0536*/ 	.byte	0x3f
	.zero		1


	//   ....[75]....
        /*0538*/ 	.word	0x00002370
        /*053c*/ 	.word	0x00000000
        /*0540*/ 	.word	0x00000000
        /*0544*/ 	.short	0x0101
        /*0546*/ 	.byte	0x3f
	.zero		1


	//   ....[76]....
        /*0548*/ 	.word	0x000056b0
        /*054c*/ 	.word	0x00000017
        /*0550*/ 	.word	0x00000110
        /*0554*/ 	.short	0x010a
        /*0556*/ 	.byte	0x3f
	.zero		1


	//   ....[77]....
        /*0558*/ 	.word	0x00005a30
        /*055c*/ 	.word	0x00000006
        /*0560*/ 	.word	0x00000238
        /*0564*/ 	.short	0x0101
        /*0566*/ 	.byte	0x3f
	.zero		1


	//   ....[78]....
        /*0568*/ 	.word	0x00006180
        /*056c*/ 	.word	0x00000007
        /*0570*/ 	.word	0x00000000
        /*0574*/ 	.short	0x010a
        /*0576*/ 	.byte	0x3f
	.zero		1


	//   ....[79]....
        /*0578*/ 	.word	0x00006200
        /*057c*/ 	.word	0x00000006
        /*0580*/ 	.word	0x00000000
        /*0584*/ 	.short	0x010a
        /*0586*/ 	.byte	0x3f
	.zero		1


	//   ....[80]....
        /*0588*/ 	.word	0x00006290
        /*058c*/ 	.word	0x00000007
        /*0590*/ 	.word	0x00000000
        /*0594*/ 	.short	0x010a
        /*0596*/ 	.byte	0x3f
	.zero		1


	//   ....[81]....
        /*0598*/ 	.word	0x00006320
        /*059c*/ 	.word	0x00000006
        /*05a0*/ 	.word	0x00000000
        /*05a4*/ 	.short	0x010a
        /*05a6*/ 	.byte	0x3f
	.zero		1


	//   ....[82]....
        /*05a8*/ 	.word	0x000063b0
        /*05ac*/ 	.word	0x00000007
        /*05b0*/ 	.word	0x00000000
        /*05b4*/ 	.short	0x010a
        /*05b6*/ 	.byte	0x3f
	.zero		1


	//   ....[83]....
        /*05b8*/ 	.word	0x00006440
        /*05bc*/ 	.word	0x00000006
        /*05c0*/ 	.word	0x00000000
        /*05c4*/ 	.short	0x010a
        /*05c6*/ 	.byte	0x3f
	.zero		1


	//   ....[84]....
        /*05c8*/ 	.word	0x000064d0
        /*05cc*/ 	.word	0x00000007
        /*05d0*/ 	.word	0x00000000
        /*05d4*/ 	.short	0x010a
        /*05d6*/ 	.byte	0x3f
	.zero		1


	//   ....[85]....
        /*05d8*/ 	.word	0x00006560
        /*05dc*/ 	.word	0x00000006
        /*05e0*/ 	.word	0x00000000
        /*05e4*/ 	.short	0x010a
        /*05e6*/ 	.byte	0x3f
	.zero		1


	//   ....[86]....
        /*05e8*/ 	.word	0x000065f0
        /*05ec*/ 	.word	0x00000007
        /*05f0*/ 	.word	0x00000000
        /*05f4*/ 	.short	0x010a
        /*05f6*/ 	.byte	0x3f
	.zero		1


	//   ....[87]....
        /*05f8*/ 	.word	0x00006680
        /*05fc*/ 	.word	0x00000006
        /*0600*/ 	.word	0x00000000
        /*0604*/ 	.short	0x010a
        /*0606*/ 	.byte	0x3f
	.zero		1


	//   ....[88]....
        /*0608*/ 	.word	0x00006710
        /*060c*/ 	.word	0x00000007
        /*0610*/ 	.word	0x00000000
        /*0614*/ 	.short	0x010a
        /*0616*/ 	.byte	0x3f
	.zero		1


	//   ....[89]....
        /*0618*/ 	.word	0x000067a0
        /*061c*/ 	.word	0x00000006
        /*0620*/ 	.word	0x00000000
        /*0624*/ 	.short	0x010a
        /*0626*/ 	.byte	0x3f
	.zero		1


	//   ....[90]....
        /*0628*/ 	.word	0x00006830
        /*062c*/ 	.word	0x00000007
        /*0630*/ 	.word	0x00000000
        /*0634*/ 	.short	0x010a
        /*0636*/ 	.byte	0x3f
	.zero		1


	//   ....[91]....
        /*0638*/ 	.word	0x000068c0
        /*063c*/ 	.word	0x00000006
        /*0640*/ 	.word	0x00000000
        /*0644*/ 	.short	0x010a
        /*0646*/ 	.byte	0x3f
	.zero		1


	//   ....[92]....
        /*0648*/ 	.word	0x00006950
        /*064c*/ 	.word	0x00000007
        /*0650*/ 	.word	0x00000000
        /*0654*/ 	.short	0x010a
        /*0656*/ 	.byte	0x3f
	.zero		1


	//   ....[93]....
        /*0658*/ 	.word	0x000069e0
        /*065c*/ 	.word	0x00000006
        /*0660*/ 	.word	0x00000000
        /*0664*/ 	.short	0x010a
        /*0666*/ 	.byte	0x3f
	.zero		1


	//   ....[94]....
        /*0668*/ 	.word	0x00006a70
        /*066c*/ 	.word	0x00000007
        /*0670*/ 	.word	0x00000000
        /*0674*/ 	.short	0x010a
        /*0676*/ 	.byte	0x3f
	.zero		1


	//   ....[95]....
        /*0678*/ 	.word	0x00006b00
        /*067c*/ 	.word	0x00000006
        /*0680*/ 	.word	0x00000000
        /*0684*/ 	.short	0x010a
        /*0686*/ 	.byte	0x3f
	.zero		1


	//   ....[96]....
        /*0688*/ 	.word	0x00006b90
        /*068c*/ 	.word	0x00000007
        /*0690*/ 	.word	0x00000000
        /*0694*/ 	.short	0x010a
        /*0696*/ 	.byte	0x3f
	.zero		1


	//   ....[97]....
        /*0698*/ 	.word	0x00006c20
        /*069c*/ 	.word	0x00000006
        /*06a0*/ 	.word	0x00000000
        /*06a4*/ 	.short	0x010a
        /*06a6*/ 	.byte	0x3f
	.zero		1


	//   ....[98]....
        /*06a8*/ 	.word	0x00006cb0
        /*06ac*/ 	.word	0x00000007
        /*06b0*/ 	.word	0x00000000
        /*06b4*/ 	.short	0x010a
        /*06b6*/ 	.byte	0x3f
	.zero		1


	//   ....[99]....
        /*06b8*/ 	.word	0x00006d40
        /*06bc*/ 	.word	0x00000006
        /*06c0*/ 	.word	0x00000000
        /*06c4*/ 	.short	0x010a
        /*06c6*/ 	.byte	0x3f
	.zero		1


	//   ....[100]....
        /*06c8*/ 	.word	0x00006dd0
        /*06cc*/ 	.word	0x00000007
        /*06d0*/ 	.word	0x00000000
        /*06d4*/ 	.short	0x010a
        /*06d6*/ 	.byte	0x3f
	.zero		1


	//   ....[101]....
        /*06d8*/ 	.word	0x00006e60
        /*06dc*/ 	.word	0x00000006
        /*06e0*/ 	.word	0x00000000
        /*06e4*/ 	.short	0x010a
        /*06e6*/ 	.byte	0x3f
	.zero		1


	//   ....[102]....
        /*06e8*/ 	.word	0x00006ef0
        /*06ec*/ 	.word	0x00000007
        /*06f0*/ 	.word	0x00000000
        /*06f4*/ 	.short	0x010a
        /*06f6*/ 	.byte	0x3f
	.zero		1


	//   ....[103]....
        /*06f8*/ 	.word	0x00006f80
        /*06fc*/ 	.word	0x00000006
        /*0700*/ 	.word	0x00000000
        /*0704*/ 	.short	0x010a
        /*0706*/ 	.byte	0x3f
	.zero		1


	//   ....[104]....
        /*0708*/ 	.word	0x00007010
        /*070c*/ 	.word	0x00000007
        /*0710*/ 	.word	0x00000000
        /*0714*/ 	.short	0x010a
        /*0716*/ 	.byte	0x3f
	.zero		1


	//   ....[105]....
        /*0718*/ 	.word	0x000070a0
        /*071c*/ 	.word	0x00000006
        /*0720*/ 	.word	0x00000000
        /*0724*/ 	.short	0x010a
        /*0726*/ 	.byte	0x3f
	.zero		1


	//   ....[106]....
        /*0728*/ 	.word	0x00007130
        /*072c*/ 	.word	0x00000007
        /*0730*/ 	.word	0x00000000
        /*0734*/ 	.short	0x010a
        /*0736*/ 	.byte	0x3f
	.zero		1


	//   ....[107]....
        /*0738*/ 	.word	0x000071c0
        /*073c*/ 	.word	0x00000006
        /*0740*/ 	.word	0x00000000
        /*0744*/ 	.short	0x010a
        /*0746*/ 	.byte	0x3f
	.zero		1


	//   ....[108]....
        /*0748*/ 	.word	0x00007250
        /*074c*/ 	.word	0x00000007
        /*0750*/ 	.word	0x00000000
        /*0754*/ 	.short	0x010a
        /*0756*/ 	.byte	0x3f
	.zero		1


	//   ....[109]....
        /*0758*/ 	.word	0x000072e0
        /*075c*/ 	.word	0x00000006
        /*0760*/ 	.word	0x00000000
        /*0764*/ 	.short	0x010a
        /*0766*/ 	.byte	0x3f
	.zero		1


	//   ....[110]....
        /*0768*/ 	.word	0x00007370
        /*076c*/ 	.word	0x00000007
        /*0770*/ 	.word	0x00000000
        /*0774*/ 	.short	0x010a
        /*0776*/ 	.byte	0x3f
	.zero		1


	//   ....[111]....
        /*0778*/ 	.word	0x00007400
        /*077c*/ 	.word	0x00000005
        /*0780*/ 	.word	0x00000000
        /*0784*/ 	.short	0x010a
        /*0786*/ 	.byte	0x3f
	.zero		1


	//   ....[112]....
        /*0788*/ 	.word	0x00007460
        /*078c*/ 	.word	0x00000003
        /*0790*/ 	.word	0x00000000
        /*0794*/ 	.short	0x010a
        /*0796*/ 	.byte	0x3f
	.zero		1


	//   ....[113]....
        /*0798*/ 	.word	0x000074c0
        /*079c*/ 	.word	0x00000005
        /*07a0*/ 	.word	0x00000000
        /*07a4*/ 	.short	0x010a
        /*07a6*/ 	.byte	0x3f
	.zero		1


	//   ....[114]....
        /*07a8*/ 	.word	0x00007590
        /*07ac*/ 	.word	0x00000017
        /*07b0*/ 	.word	0x00000110
        /*07b4*/ 	.short	0x010a
        /*07b6*/ 	.byte	0x3f
	.zero		1


	//   ....[115]....
        /*07b8*/ 	.word	0x00007660
        /*07bc*/ 	.word	0x00000007
        /*07c0*/ 	.word	0x00000000
        /*07c4*/ 	.short	0x010a
        /*07c6*/ 	.byte	0x3f
	.zero		1


	//   ....[116]....
        /*07c8*/ 	.word	0x000076b0
        /*07cc*/ 	.word	0x00000006
        /*07d0*/ 	.word	0x00000000
        /*07d4*/ 	.short	0x010a
        /*07d6*/ 	.byte	0x3f
	.zero		1


	//   ....[117]....
        /*07d8*/ 	.word	0x00007700
        /*07dc*/ 	.word	0x00000007
        /*07e0*/ 	.word	0x00000000
        /*07e4*/ 	.short	0x010a
        /*07e6*/ 	.byte	0x3f
	.zero		1


	//   ....[118]....
        /*07e8*/ 	.word	0x00007750
        /*07ec*/ 	.word	0x00000006
        /*07f0*/ 	.word	0x00000000
        /*07f4*/ 	.short	0x010a
        /*07f6*/ 	.byte	0x3f
	.zero		1


	//   ....[119]....
        /*07f8*/ 	.word	0x000077a0
        /*07fc*/ 	.word	0x00000007
        /*0800*/ 	.word	0x00000000
        /*0804*/ 	.short	0x010a
        /*0806*/ 	.byte	0x3f
	.zero		1


	//   ....[120]....
        /*0808*/ 	.word	0x000077f0
        /*080c*/ 	.word	0x00000006
        /*0810*/ 	.word	0x00000000
        /*0814*/ 	.short	0x010a
        /*0816*/ 	.byte	0x3f
	.zero		1


	//   ....[121]....
        /*0818*/ 	.word	0x00007840
        /*081c*/ 	.word	0x00000007
        /*0820*/ 	.word	0x00000000
        /*0824*/ 	.short	0x010a
        /*0826*/ 	.byte	0x3f
	.zero		1


	//   ....[122]....
        /*0828*/ 	.word	0x00007890
        /*082c*/ 	.word	0x00000006
        /*0830*/ 	.word	0x00000000
        /*0834*/ 	.short	0x010a
        /*0836*/ 	.byte	0x3f
	.zero		1


	//   ....[123]....
        /*0838*/ 	.word	0x000078e0
        /*083c*/ 	.word	0x00000007
        /*0840*/ 	.word	0x00000000
        /*0844*/ 	.short	0x010a
        /*0846*/ 	.byte	0x3f
	.zero		1


	//   ....[124]....
        /*0848*/ 	.word	0x00007930
        /*084c*/ 	.word	0x00000006
        /*0850*/ 	.word	0x00000000
        /*0854*/ 	.short	0x010a
        /*0856*/ 	.byte	0x3f
	.zero		1


	//   ....[125]....
        /*0858*/ 	.word	0x00007980
        /*085c*/ 	.word	0x00000007
        /*0860*/ 	.word	0x00000000
        /*0864*/ 	.short	0x010a
        /*0866*/ 	.byte	0x3f
	.zero		1


	//   ....[126]....
        /*0868*/ 	.word	0x000079d0
        /*086c*/ 	.word	0x00000006
        /*0870*/ 	.word	0x00000000
        /*0874*/ 	.short	0x010a
        /*0876*/ 	.byte	0x3f
	.zero		1


	//   ....[127]....
        /*0878*/ 	.word	0x00007a20
        /*087c*/ 	.word	0x00000007
        /*0880*/ 	.word	0x00000000
        /*0884*/ 	.short	0x010a
        /*0886*/ 	.byte	0x3f
	.zero		1


	//   ....[128]....
        /*0888*/ 	.word	0x00007a70
        /*088c*/ 	.word	0x00000006
        /*0890*/ 	.word	0x00000000
        /*0894*/ 	.short	0x010a
        /*0896*/ 	.byte	0x3f
	.zero		1


	//   ....[129]....
        /*0898*/ 	.word	0x00007ac0
        /*089c*/ 	.word	0x00000007
        /*08a0*/ 	.word	0x00000000
        /*08a4*/ 	.short	0x010a
        /*08a6*/ 	.byte	0x3f
	.zero		1


	//   ....[130]....
        /*08a8*/ 	.word	0x00007b10
        /*08ac*/ 	.word	0x00000006
        /*08b0*/ 	.word	0x00000000
        /*08b4*/ 	.short	0x010a
        /*08b6*/ 	.byte	0x3f
	.zero		1


	//   ....[131]....
        /*08b8*/ 	.word	0x00007b60
        /*08bc*/ 	.word	0x00000007
        /*08c0*/ 	.word	0x00000000
        /*08c4*/ 	.short	0x010a
        /*08c6*/ 	.byte	0x3f
	.zero		1


	//   ....[132]....
        /*08c8*/ 	.word	0x00007bb0
        /*08cc*/ 	.word	0x00000006
        /*08d0*/ 	.word	0x00000000
        /*08d4*/ 	.short	0x010a
        /*08d6*/ 	.byte	0x3f
	.zero		1


	//   ....[133]....
        /*08d8*/ 	.word	0x00007c00
        /*08dc*/ 	.word	0x00000007
        /*08e0*/ 	.word	0x00000000
        /*08e4*/ 	.short	0x010a
        /*08e6*/ 	.byte	0x3f
	.zero		1


	//   ....[134]....
        /*08e8*/ 	.word	0x00007c50
        /*08ec*/ 	.word	0x00000006
        /*08f0*/ 	.word	0x00000000
        /*08f4*/ 	.short	0x010a
        /*08f6*/ 	.byte	0x3f
	.zero		1


	//   ....[135]....
        /*08f8*/ 	.word	0x00007ca0
        /*08fc*/ 	.word	0x00000007
        /*0900*/ 	.word	0x00000000
        /*0904*/ 	.short	0x010a
        /*0906*/ 	.byte	0x3f
	.zero		1


	//   ....[136]....
        /*0908*/ 	.word	0x00007cf0
        /*090c*/ 	.word	0x00000006
        /*0910*/ 	.word	0x00000000
        /*0914*/ 	.short	0x010a
        /*0916*/ 	.byte	0x3f
	.zero		1


	//   ....[137]....
        /*0918*/ 	.word	0x00007d40
        /*091c*/ 	.word	0x00000007
        /*0920*/ 	.word	0x00000000
        /*0924*/ 	.short	0x010a
        /*0926*/ 	.byte	0x3f
	.zero		1


	//   ....[138]....
        /*0928*/ 	.word	0x00007d90
        /*092c*/ 	.word	0x00000006
        /*0930*/ 	.word	0x00000000
        /*0934*/ 	.short	0x010a
        /*0936*/ 	.byte	0x3f
	.zero		1


	//   ....[139]....
        /*0938*/ 	.word	0x00007de0
        /*093c*/ 	.word	0x00000007
        /*0940*/ 	.word	0x00000000
        /*0944*/ 	.short	0x010a
        /*0946*/ 	.byte	0x3f
	.zero		1


	//   ....[140]....
        /*0948*/ 	.word	0x00007e30
        /*094c*/ 	.word	0x00000006
        /*0950*/ 	.word	0x00000000
        /*0954*/ 	.short	0x010a
        /*0956*/ 	.byte	0x3f
	.zero		1


	//   ....[141]....
        /*0958*/ 	.word	0x00007e80
        /*095c*/ 	.word	0x00000007
        /*0960*/ 	.word	0x00000000
        /*0964*/ 	.short	0x010a
        /*0966*/ 	.byte	0x3f
	.zero		1


	//   ....[142]....
        /*0968*/ 	.word	0x00007ed0
        /*096c*/ 	.word	0x00000006
        /*0970*/ 	.word	0x00000000
        /*0974*/ 	.short	0x010a
        /*0976*/ 	.byte	0x3f
	.zero		1


	//   ....[143]....
        /*0978*/ 	.word	0x00007f20
        /*097c*/ 	.word	0x00000007
        /*0980*/ 	.word	0x00000000
        /*0984*/ 	.short	0x010a
        /*0986*/ 	.byte	0x3f
	.zero		1


	//   ....[144]....
        /*0988*/ 	.word	0x00007f70
        /*098c*/ 	.word	0x00000006
        /*0990*/ 	.word	0x00000000
        /*0994*/ 	.short	0x010a
        /*0996*/ 	.byte	0x3f
	.zero		1


	//   ....[145]....
        /*0998*/ 	.word	0x00007fc0
        /*099c*/ 	.word	0x00000007
        /*09a0*/ 	.word	0x00000000
        /*09a4*/ 	.short	0x010a
        /*09a6*/ 	.byte	0x3f
	.zero		1


	//   ....[146]....
        /*09a8*/ 	.word	0x00008010
        /*09ac*/ 	.word	0x00000006
        /*09b0*/ 	.word	0x00000000
        /*09b4*/ 	.short	0x010a
        /*09b6*/ 	.byte	0x3f
	.zero		1


	//   ....[147]....
        /*09b8*/ 	.word	0x00008060
        /*09bc*/ 	.word	0x00000007
        /*09c0*/ 	.word	0x00000000
        /*09c4*/ 	.short	0x010a
        /*09c6*/ 	.byte	0x3f
	.zero		1


	//----- nvinfo : EIATTR_NUM_MBARRIERS
	.align		4
.L_35:
        /*09c8*/ 	.byte	0x03, 0x38
        /*09ca*/ 	.short	0x0046


	//----- nvinfo : EIATTR_EXIT_INSTR_OFFSETS
	.align		4
        /*09cc*/ 	.byte	0x04, 0x1c
        /*09ce*/ 	.short	(.L_37 - .L_36)


	//   ....[0]....
.L_36:
        /*09d0*/ 	.word	0x00000dc0


	//   ....[1]....
        /*09d4*/ 	.word	0x000015d0


	//   ....[2]....
        /*09d8*/ 	.word	0x00004e30


	//   ....[3]....
        /*09dc*/ 	.word	0x00005390


	//   ....[4]....
        /*09e0*/ 	.word	0x00007450


	//----- nvinfo : EIATTR_MAX_THREADS
	.align		4
.L_37:
        /*09e4*/ 	.byte	0x04, 0x05
        /*09e6*/ 	.short	(.L_39 - .L_38)
.L_38:
        /*09e8*/ 	.word	0x00000180
        /*09ec*/ 	.word	0x00000001
        /*09f0*/ 	.word	0x00000001


	//----- nvinfo : EIATTR_CRS_STACK_SIZE
	.align		4
.L_39:
        /*09f4*/ 	.byte	0x04, 0x1e
        /*09f6*/ 	.short	(.L_41 - .L_40)
.L_40:
        /*09f8*/ 	.word	0x00000000


	//----- nvinfo : EIATTR_CBANK_PARAM_SIZE
	.align		4
.L_41:
        /*09fc*/ 	.byte	0x03, 0x19
        /*09fe*/ 	.short	0x0470


	//----- nvinfo : EIATTR_PARAM_CBANK
	.align		4
        /*0a00*/ 	.byte	0x04, 0x0a
        /*0a02*/ 	.short	(.L_43 - .L_42)
	.align		4
.L_42:
        /*0a04*/ 	.word	index@(.nv.constant0._ZN7cutlass13device_kernelINS_4gemm6kernel13GemmUniversalIN4cute5tupleIJiiiiEEENS1_10collective13CollectiveMmaINS1_34MainloopSm90TmaGmmaWarpSpecializedILi34ENS5_IJNS4_1CILi2EEENSA_ILi1EEESC_EEENS1_35KernelTmaWarpSpecializedCooperativeEEENS5_IJNSA_ILi128EEENSA_ILi80EEENSA_ILi32EEEEEEaNS5_IJlSC_lEEEaSK_NS4_8TiledMMAINS4_8MMA_AtomIJNS4_4SM904GMMA26MMA_64x16x32_S32S8S8_SS_TNEEEENS4_6LayoutISD_NS5_IJSC_NSA_ILi0EEESS_EEEEENS5_IJNS4_10UnderscoreESV_SV_EEEEENS4_13SM90_TMA_LOADENS4_14ComposedLayoutINS4_7SwizzleILi1ELi4ELi3EEENS4_18smem_ptr_flag_bitsILi8EEENSR_INS5_IJNSA_ILi8EEESI_EEENS5_IJSI_SC_EEEEEEEvNS4_8identityENS4_23SM90_TMA_LOAD_MULTICASTES18_vS19_EENS_8epilogue10collective6detail29Sm90TmaWarpSpecializedAdapterINS1D_15DefaultEpilogueIaSK_SK_NS1C_6thread17LinearCombinationIaLi1EiiLNS1H_9ScaleType4KindE0ELNS_15FloatRoundStyleE2EaEENS1_15EpilogueDefaultEEEEEvvEEEEvNT_6ParamsE)
        /*0a08*/ 	.short	0x0210
        /*0a0a*/ 	.short	0x0470


	//----- nvinfo : EIATTR_SW_WAR
	.align		4
.L_43:
        /*0a0c*/ 	.byte	0x04, 0x36
        /*0a0e*/ 	.short	(.L_45 - .L_44)
.L_44:
        /*0a10*/ 	.word	0x00000008
.L_45:


//--------------------- .nv.callgraph             --------------------------
	.section	.nv.callgraph,"",@"SHT_CUDA_CALLGRAPH"
	.align	4
	.sectionentsize	8
	.align		4
        /*0000*/ 	.word	0x00000000
	.align		4
        /*0004*/ 	.word	0xffffffff
	.align		4
        /*0008*/ 	.word	index@(_ZN7cutlass13device_kernelINS_4gemm6kernel13GemmUniversalIN4cute5tupleIJiiiiEEENS1_10collective13CollectiveMmaINS1_34MainloopSm90TmaGmmaWarpSpecializedILi34ENS5_IJNS4_1CILi2EEENSA_ILi1EEESC_EEENS1_35KernelTmaWarpSpecializedCooperativeEEENS5_IJNSA_ILi128EEENSA_ILi80EEENSA_ILi32EEEEEEaNS5_IJlSC_lEEEaSK_NS4_8TiledMMAINS4_8MMA_AtomIJNS4_4SM904GMMA26MMA_64x16x32_S32S8S8_SS_TNEEEENS4_6LayoutISD_NS5_IJSC_NSA_ILi0EEESS_EEEEENS5_IJNS4_10UnderscoreESV_SV_EEEEENS4_13SM90_TMA_LOADENS4_14ComposedLayoutINS4_7SwizzleILi1ELi4ELi3EEENS4_18smem_ptr_flag_bitsILi8EEENSR_INS5_IJNSA_ILi8EEESI_EEENS5_IJSI_SC_EEEEEEEvNS4_8identityENS4_23SM90_TMA_LOAD_MULTICASTES18_vS19_EENS_8epilogue10collective6detail29Sm90TmaWarpSpecializedAdapterINS1D_15DefaultEpilogueIaSK_SK_NS1C_6thread17LinearCombinationIaLi1EiiLNS1H_9ScaleType4KindE0ELNS_15FloatRoundStyleE2EaEENS1_15EpilogueDefaultEEEEEvvEEEEvNT_6ParamsE)
	.align		4
        /*000c*/ 	.word	index@(__assertfail)
	.align		4
        /*0010*/ 	.word	0x00000000
	.align		4
        /*0014*/ 	.word	0xfffffffe
	.align		4
        /*0018*/ 	.word	0x00000000
	.align		4
        /*001c*/ 	.word	0xfffffffd
	.align		4
        /*0020*/ 	.word	0x00000000
	.align		4
        /*0024*/ 	.word	0xfffffffc


//--------------------- .nv.constant4             --------------------------
	.section	.nv.constant4,"a",@progbits
	.align	8
	.align		8
.nv.constant4:
        /*0000*/ 	.dword	__assertfail
	.align		8
        /*0008*/ 	.dword	__unnamed_1
	.align		8
        /*0010*/ 	.dword	_ZN40_INTERNAL_7e7f31db_4_k_cu_78c9af53_165524cuda3std3__45__cpo5beginE
	.align		8
        /*0018*/ 	.dword	_ZN40_INTERNAL_7e7f31db_4_k_cu_78c9af53_165524cuda3std3__45__cpo3endE
	.align		8
        /*0020*/ 	.dword	_ZN40_INTERNAL_7e7f31db_4_k_cu_78c9af53_165524cuda3std3__45__cpo6cbeginE
	.align		8
        /*0028*/ 	.dword	_ZN40_INTERNAL_7e7f31db_4_k_cu_78c9af53_165524cuda3std3__45__cpo4cendE
	.align		8
        /*0030*/ 	.dword	_ZN40_INTERNAL_7e7f31db_4_k_cu_78c9af53_165524cuda3std3__442_GLOBAL__N__7e7f31db_4_k_cu_78c9af53_165526ignoreE
	.align		8
        /*0038*/ 	.dword	_ZN40_INTERNAL_7e7f31db_4_k_cu_78c9af53_165524cuda3std3__419piecewise_constructE
	.align		8
        /*0040*/ 	.dword	_ZN40_INTERNAL_7e7f31db_4_k_cu_78c9af53_165524cuda3std3__48in_placeE
	.align		8
        /*0048*/ 	.dword	_ZN40_INTERNAL_7e7f31db_4_k_cu_78c9af53_165524cuda3std6ranges3__45__cpo4swapE
	.align		8
        /*0050*/ 	.dword	_ZN40_INTERNAL_7e7f31db_4_k_cu_78c9af53_165524cuda3std6ranges3__45__cpo9iter_moveE
	.align		8
        /*0058*/ 	.dword	_ZN40_INTERNAL_7e7f31db_4_k_cu_78c9af53_165524cute7productE
	.align		8
        /*0060*/ 	.dword	_ZN40_INTERNAL_7e7f31db_4_k_cu_78c9af53_165524cute1_E
	.align		8
        /*0068*/ 	.dword	$str$22
	.align		8
        /*0070*/ 	.dword	$str$23


//--------------------- .text._ZN7cutlass13device_kernelINS_4gemm6kernel13GemmUniversalIN4cute5tupleIJiiiiEEENS1_10collective13CollectiveMmaINS1_34MainloopSm90TmaGmmaWarpSpecializedILi34ENS5_IJNS4_1CILi2EEENSA_ILi1EEESC_EEENS1_35KernelTmaWarpSpecializedCooperativeEEENS5_IJNSA_ILi128EEENSA_ILi80EEENSA_ILi32EEEEEEaNS5_IJlSC_lEEEaSK_NS4_8TiledMMAINS4_8MMA_AtomIJNS4_4SM904GMMA26MMA_64x16x32_S32S8S8_SS_TNEEEENS4_6LayoutISD_NS5_IJSC_NSA_ILi0EEESS_EEEEENS5_IJNS4_10UnderscoreESV_SV_EEEEENS4_13SM90_TMA_LOADENS4_14ComposedLayoutINS4_7SwizzleILi1ELi4ELi3EEENS4_18smem_ptr_flag_bitsILi8EEENSR_INS5_IJNSA_ILi8EEESI_EEENS5_IJSI_SC_EEEEEEEvNS4_8identityENS4_23SM90_TMA_LOAD_MULTICASTES18_vS19_EENS_8epilogue10collective6detail29Sm90TmaWarpSpecializedAdapterINS1D_15DefaultEpilogueIaSK_SK_NS1C_6thread17LinearCombinationIaLi1EiiLNS1H_9ScaleType4KindE0ELNS_15FloatRoundStyleE2EaEENS1_15EpilogueDefaultEEEEEvvEEEEvNT_6ParamsE --------------------------
	.section	.text._ZN7cutlass13device_kernelINS_4gemm6kernel13GemmUniversalIN4cute5tupleIJiiiiEEENS1_10collective13CollectiveMmaINS1_34MainloopSm90TmaGmmaWarpSpecializedILi34ENS5_IJNS4_1CILi2EEENSA_ILi1EEESC_EEENS1_35KernelTmaWarpSpecializedCooperativeEEENS5_IJNSA_ILi128EEENSA_ILi80EEENSA_ILi32EEEEEEaNS5_IJlSC_lEEEaSK_NS4_8TiledMMAINS4_8MMA_AtomIJNS4_4SM904GMMA26MMA_64x16x32_S32S8S8_SS_TNEEEENS4_6LayoutISD_NS5_IJSC_NSA_ILi0EEESS_EEEEENS5_IJNS4_10UnderscoreESV_SV_EEEEENS4_13SM90_TMA_LOADENS4_14ComposedLayoutINS4_7SwizzleILi1ELi4ELi3EEENS4_18smem_ptr_flag_bitsILi8EEENSR_INS5_IJNSA_ILi8EEESI_EEENS5_IJSI_SC_EEEEEEEvNS4_8identityENS4_23SM90_TMA_LOAD_MULTICASTES18_vS19_EENS_8epilogue10collective6detail29Sm90TmaWarpSpecializedAdapterINS1D_15DefaultEpilogueIaSK_SK_NS1C_6thread17LinearCombinationIaLi1EiiLNS1H_9ScaleType4KindE0ELNS_15FloatRoundStyleE2EaEENS1_15EpilogueDefaultEEEEEvvEEEEvNT_6ParamsE,"ax",@progbits
	.align	128
.text._ZN7cutlass13device_kernelINS_4gemm6kernel13GemmUniversalIN4cute5tupleIJiiiiEEENS1_10collective13CollectiveMmaINS1_34MainloopSm90TmaGmmaWarpSpecializedILi34ENS5_IJNS4_1CILi2EEENSA_ILi1EEESC_EEENS1_35KernelTmaWarpSpecializedCooperativeEEENS5_IJNSA_ILi128EEENSA_ILi80EEENSA_ILi32EEEEEEaNS5_IJlSC_lEEEaSK_NS4_8TiledMMAINS4_8MMA_AtomIJNS4_4SM904GMMA26MMA_64x16x32_S32S8S8_SS_TNEEEENS4_6LayoutISD_NS5_IJSC_NSA_ILi0EEESS_EEEEENS5_IJNS4_10UnderscoreESV_SV_EEEEENS4_13SM90_TMA_LOADENS4_14ComposedLayoutINS4_7SwizzleILi1ELi4ELi3EEENS4_18smem_ptr_flag_bitsILi8EEENSR_INS5_IJNSA_ILi8EEESI_EEENS5_IJSI_SC_EEEEEEEvNS4_8identityENS4_23SM90_TMA_LOAD_MULTICASTES18_vS19_EENS_8epilogue10collective6detail29Sm90TmaWarpSpecializedAdapterINS1D_15DefaultEpilogueIaSK_SK_NS1C_6thread17LinearCombinationIaLi1EiiLNS1H_9ScaleType4KindE0ELNS_15FloatRoundStyleE2EaEENS1_15EpilogueDefaultEEEEEvvEEEEvNT_6ParamsE:
        .type           _ZN7cutlass13device_kernelINS_4gemm6kernel13GemmUniversalIN4cute5tupleIJiiiiEEENS1_10collective13CollectiveMmaINS1_34MainloopSm90TmaGmmaWarpSpecializedILi34ENS5_IJNS4_1CILi2EEENSA_ILi1EEESC_EEENS1_35KernelTmaWarpSpecializedCooperativeEEENS5_IJNSA_ILi128EEENSA_ILi80EEENSA_ILi32EEEEEEaNS5_IJlSC_lEEEaSK_NS4_8TiledMMAINS4_8MMA_AtomIJNS4_4SM904GMMA26MMA_64x16x32_S32S8S8_SS_TNEEEENS4_6LayoutISD_NS5_IJSC_NSA_ILi0EEESS_EEEEENS5_IJNS4_10UnderscoreESV_SV_EEEEENS4_13SM90_TMA_LOADENS4_14ComposedLayoutINS4_7SwizzleILi1ELi4ELi3EEENS4_18smem_ptr_flag_bitsILi8EEENSR_INS5_IJNSA_ILi8EEESI_EEENS5_IJSI_SC_EEEEEEEvNS4_8identityENS4_23SM90_TMA_LOAD_MULTICASTES18_vS19_EENS_8epilogue10collective6detail29Sm90TmaWarpSpecializedAdapterINS1D_15DefaultEpilogueIaSK_SK_NS1C_6thread17LinearCombinationIaLi1EiiLNS1H_9ScaleType4KindE0ELNS_15FloatRoundStyleE2EaEENS1_15EpilogueDefaultEEEEEvvEEEEvNT_6ParamsE,@function
        .size           _ZN7cutlass13device_kernelINS_4gemm6kernel13GemmUniversalIN4cute5tupleIJiiiiEEENS1_10collective13CollectiveMmaINS1_34MainloopSm90TmaGmmaWarpSpecializedILi34ENS5_IJNS4_1CILi2EEENSA_ILi1EEESC_EEENS1_35KernelTmaWarpSpecializedCooperativeEEENS5_IJNSA_ILi128EEENSA_ILi80EEENSA_ILi32EEEEEEaNS5_IJlSC_lEEEaSK_NS4_8TiledMMAINS4_8MMA_AtomIJNS4_4SM904GMMA26MMA_64x16x32_S32S8S8_SS_TNEEEENS4_6LayoutISD_NS5_IJSC_NSA_ILi0EEESS_EEEEENS5_IJNS4_10UnderscoreESV_SV_EEEEENS4_13SM90_TMA_LOADENS4_14ComposedLayoutINS4_7SwizzleILi1ELi4ELi3EEENS4_18smem_ptr_flag_bitsILi8EEENSR_INS5_IJNSA_ILi8EEESI_EEENS5_IJSI_SC_EEEEEEEvNS4_8identityENS4_23SM90_TMA_LOAD_MULTICASTES18_vS19_EENS_8epilogue10collective6detail29Sm90TmaWarpSpecializedAdapterINS1D_15DefaultEpilogueIaSK_SK_NS1C_6thread17LinearCombinationIaLi1EiiLNS1H_9ScaleType4KindE0ELNS_15FloatRoundStyleE2EaEENS1_15EpilogueDefaultEEEEEvvEEEEvNT_6ParamsE,(.L_x_216 - _ZN7cutlass13device_kernelINS_4gemm6kernel13GemmUniversalIN4cute5tupleIJiiiiEEENS1_10collective13CollectiveMmaINS1_34MainloopSm90TmaGmmaWarpSpecializedILi34ENS5_IJNS4_1CILi2EEENSA_ILi1EEESC_EEENS1_35KernelTmaWarpSpecializedCooperativeEEENS5_IJNSA_ILi128EEENSA_ILi80EEENSA_ILi32EEEEEEaNS5_IJlSC_lEEEaSK_NS4_8TiledMMAINS4_8MMA_AtomIJNS4_4SM904GMMA26MMA_64x16x32_S32S8S8_SS_TNEEEENS4_6LayoutISD_NS5_IJSC_NSA_ILi0EEESS_EEEEENS5_IJNS4_10UnderscoreESV_SV_EEEEENS4_13SM90_TMA_LOADENS4_14ComposedLayoutINS4_7SwizzleILi1ELi4ELi3EEENS4_18smem_ptr_flag_bitsILi8EEENSR_INS5_IJNSA_ILi8EEESI_EEENS5_IJSI_SC_EEEEEEEvNS4_8identityENS4_23SM90_TMA_LOAD_MULTICASTES18_vS19_EENS_8epilogue10collective6detail29Sm90TmaWarpSpecializedAdapterINS1D_15DefaultEpilogueIaSK_SK_NS1C_6thread17LinearCombinationIaLi1EiiLNS1H_9ScaleType4KindE0ELNS_15FloatRoundStyleE2EaEENS1_15EpilogueDefaultEEEEEvvEEEEvNT_6ParamsE)
        .other          _ZN7cutlass13device_kernelINS_4gemm6kernel13GemmUniversalIN4cute5tupleIJiiiiEEENS1_10collective13CollectiveMmaINS1_34MainloopSm90TmaGmmaWarpSpecializedILi34ENS5_IJNS4_1CILi2EEENSA_ILi1EEESC_EEENS1_35KernelTmaWarpSpecializedCooperativeEEENS5_IJNSA_ILi128EEENSA_ILi80EEENSA_ILi32EEEEEEaNS5_IJlSC_lEEEaSK_NS4_8TiledMMAINS4_8MMA_AtomIJNS4_4SM904GMMA26MMA_64x16x32_S32S8S8_SS_TNEEEENS4_6LayoutISD_NS5_IJSC_NSA_ILi0EEESS_EEEEENS5_IJNS4_10UnderscoreESV_SV_EEEEENS4_13SM90_TMA_LOADENS4_14ComposedLayoutINS4_7SwizzleILi1ELi4ELi3EEENS4_18smem_ptr_flag_bitsILi8EEENSR_INS5_IJNSA_ILi8EEESI_EEENS5_IJSI_SC_EEEEEEEvNS4_8identityENS4_23SM90_TMA_LOAD_MULTICASTES18_vS19_EENS_8epilogue10collective6detail29Sm90TmaWarpSpecializedAdapterINS1D_15DefaultEpilogueIaSK_SK_NS1C_6thread17LinearCombinationIaLi1EiiLNS1H_9ScaleType4KindE0ELNS_15FloatRoundStyleE2EaEENS1_15EpilogueDefaultEEEEEvvEEEEvNT_6ParamsE,@"STO_CUDA_ENTRY STV_DEFAULT"
_ZN7cutlass13device_kernelINS_4gemm6kernel13GemmUniversalIN4cute5tupleIJiiiiEEENS1_10collective13CollectiveMmaINS1_34MainloopSm90TmaGmmaWarpSpecializedILi34ENS5_IJNS4_1CILi2EEENSA_ILi1EEESC_EEENS1_35KernelTmaWarpSpecializedCooperativeEEENS5_IJNSA_ILi128EEENSA_ILi80EEENSA_ILi32EEEEEEaNS5_IJlSC_lEEEaSK_NS4_8TiledMMAINS4_8MMA_AtomIJNS4_4SM904GMMA26MMA_64x16x32_S32S8S8_SS_TNEEEENS4_6LayoutISD_NS5_IJSC_NSA_ILi0EEESS_EEEEENS5_IJNS4_10UnderscoreESV_SV_EEEEENS4_13SM90_TMA_LOADENS4_14ComposedLayoutINS4_7SwizzleILi1ELi4ELi3EEENS4_18smem_ptr_flag_bitsILi8EEENSR_INS5_IJNSA_ILi8EEESI_EEENS5_IJSI_SC_EEEEEEEvNS4_8identityENS4_23SM90_TMA_LOAD_MULTICASTES18_vS19_EENS_8epilogue10collective6detail29Sm90TmaWarpSpecializedAdapterINS1D_15DefaultEpilogueIaSK_SK_NS1C_6thread17LinearCombinationIaLi1EiiLNS1H_9ScaleType4KindE0ELNS_15FloatRoundStyleE2EaEENS1_15EpilogueDefaultEEEEEvvEEEEvNT_6ParamsE:
[----:B------:R-:W0:Y:S01]  /*0000*/  LDC R1, c[0x0][0x28] ;  /* 0x00000a00ff017b82 */ /* 0x000e220000000800 */
[----:B------:R-:W1:Y:S01]  /*0010*/  S2R R69, SR_TID.X ;  /* 0x0000000000457919 */ /* 0x000e620000002100 */
[----:B------:R-:W-:Y:S01]  /*0020*/  ELECT P0, URZ, PT ;  /* 0x00000000003f782f */ /* 0x000fe20003800000 */
[----:B------:R-:W-:Y:S01]  /*0030*/  BSSY B0, `(.L_x_0) ;  /* 0x000000f000007945 */ /* 0x000fe20003800000 */
[--C-:B-1----:R-:W-:Y:S02]  /*0040*/  SHF.R.U32.HI R0, RZ, 0x5, R69.reuse ;  /* 0x00000005ff007819 */ /* 0x102fe40000011645 */
[----:B------:R-:W-:-:S03]  /*0050*/  SHF.R.U32.HI R7, RZ, 0x7, R69 ;  /* 0x00000007ff077819 */ /* 0x000fc60000011645 */
[----:B------:R-:W1:Y:S04]  /*0060*/  SHFL.IDX PT, R3, R0, RZ, 0x1f ;  /* 0x00001fff00037589 */ /* 0x000e6800000e0000 */
[----:B------:R2:W3:Y:S01]  /*0070*/  SHFL.IDX PT, R2, R7, RZ, 0x1f ;  /* 0x00001fff07027589 */ /* 0x0004e200000e0000 */
[----:B-1----:R-:W-:-:S13]  /*0080*/  ISETP.NE.OR P0, PT, R3, RZ, !P0 ;  /* 0x000000ff0300720c */ /* 0x002fda0004705670 */
[----:B0-23--:R-:W-:Y:S05]  /*0090*/  @P0 BRA `(.L_x_1) ;  /* 0x0000000000200947 */ /* 0x00dfea0003800000 */
[----:B------:R-:W-:Y:S02]  /*00a0*/  ULDC.64 UR4, c[0x0][0x198] ;  /* 0x0000660000047ab9 */ /* 0x000fe40000000a00 */
[----:B------:R-:W-:Y:S02]  /*00b0*/  UIADD3 UR6, UP0, UR4, 0xf0, URZ ;  /* 0x000000f004067890 */ /* 0x000fe4000ff1e03f */
[----:B------:R-:W-:Y:S02]  /*00c0*/  UIADD3 UR4, UP1, UR4, 0x1f0, URZ ;  /* 0x000001f004047890 */ /* 0x000fe4000ff3e03f */
[----:B------:R-:W-:Y:S02]  /*00d0*/  UIADD3.X UR7, URZ, UR5, URZ, UP0, !UPT ;  /* 0x000000053f077290 */ /* 0x000fe400087fe43f */
[----:B------:R-:W-:-:S07]  /*00e0*/  UIADD3.X UR5, URZ, UR5, URZ, UP1, !UPT ;  /* 0x000000053f057290 */ /* 0x000fce0008ffe43f */
[----:B------:R0:W-:Y:S02]  /*00f0*/  UTMACCTL.PF [UR6] ;  /* 0x00000000060079b9 */ /* 0x0001e40008040000 */
[----:B------:R0:W-:Y:S02]  /*0100*/  UTMACCTL.PF [UR4] ;  /* 0x00000000040079b9 */ /* 0x0001e40008040000 */
[----:B0-----:R-:W-:Y:S01]  /*0110*/  NOP ;  /* 0x0000000000007918 */ /* 0x001fe20000000000 */
.L_x_1:
[----:B------:R-:W-:Y:S05]  /*0120*/  BSYNC B0 ;  /* 0x0000000000007941 */ /* 0x000fea0003800000 */
.L_x_0:
[----:B------:R-:W0:Y:S02]  /*0130*/  SHFL.IDX PT, R5, R0, RZ, 0x1f ;  /* 0x00001fff00057589 */ /* 0x000e2400000e0000 */
[----:B0-----:R-:W-:-:S13]  /*0140*/  ISETP.NE.AND P0, PT, R5, RZ, PT ;  /* 0x000000ff0500720c */ /* 0x001fda0003f05270 */
[----:B------:R-:W-:Y:S05]  /*0150*/  @P0 BRA `(.L_x_2) ;  /* 0x0000000400540947 */ /* 0x000fea0003800000 */
[----:B------:R-:W-:Y:S01]  /*0160*/  ELECT P0, URZ, PT ;  /* 0x00000000003f782f */ /* 0x000fe20003800000 */
[----:B------:R-:W-:-:S12]  /*0170*/  BSSY B0, `(.L_x_2) ;  /* 0x0000053000007945 */ /* 0x000fd80003800000 */
[----:B------:R-:W-:Y:S05]  /*0180*/  @!P0 BRA `(.L_x_3) ;  /* 0x0000000400448947 */ /* 0x000fea0003800000 */
[----:B------:R-:W0:Y:S01]  /*0190*/  S2UR UR8, SR_CgaCtaId ;  /* 0x00000000000879c3 */ /* 0x000e220000008800 */
[----:B------:R-:W-:Y:S01]  /*01a0*/  UMOV UR4, 0x400 ;  /* 0x0000040000047882 */ /* 0x000fe20000000000 */
[----:B------:R-:W-:Y:S01]  /*01b0*/  UMOV UR5, 0x1 ;  /* 0x0000000100057882 */ /* 0x000fe20000000000 */
[----:B------:R-:W-:Y:S02]  /*01c0*/  UMOV UR6, 0x4 ;  /* 0x0000000400067882 */ /* 0x000fe40000000000 */
[----:B------:R-:W-:-:S04]  /*01d0*/  UIADD3 UR6, -UR6, 0x100000, URZ ;  /* 0x0010000006067890 */ /* 0x000fc8000fffe13f */
[----:B------:R-:W-:Y:S02]  /*01e0*/  USHF.L.U32 UR7, UR6, 0xb, URZ ;  /* 0x0000000b06077899 */ /* 0x000fe4000800063f */
[----:B------:R-:W-:Y:S02]  /*01f0*/  USHF.L.U32 UR6, UR6, 0x1, URZ ;  /* 0x0000000106067899 */ /* 0x000fe4000800063f */
[----:B0-----:R-:W-:Y:S02]  /*0200*/  ULEA UR8, UR8, UR4, 0x18 ;  /* 0x0000000408087291 */ /* 0x001fe4000f8ec03f */
[----:B------:R-:W-:-:S04]  /*0210*/  UIADD3 UR4, -UR5, 0x100000, URZ ;  /* 0x0010000005047890 */ /* 0x000fc8000fffe13f */
[----:B------:R-:W-:Y:S02]  /*0220*/  USHF.L.U32 UR5, UR4, 0xb, URZ ;  /* 0x0000000b04057899 */ /* 0x000fe4000800063f */
[----:B------:R-:W-:Y:S01]  /*0230*/  USHF.L.U32 UR4, UR4, 0x1, URZ ;  /* 0x0000000104047899 */ /* 0x000fe2000800063f */
[----:B------:R-:W0:Y:S11]  /*0240*/  FENCE.VIEW.ASYNC.S ;  /* 0x00000000000073c6 */ /* 0x000e360000000000 */
[----:B0-----:R0:W1:Y:S01]  /*0250*/  SYNCS.EXCH.64 URZ, [UR8], UR4 ;  /* 0x00000004083f75b2 */ /* 0x0010620008000100 */
[----:B------:R0:W2:Y:S01]  /*0260*/  SYNCS.EXCH.64 URZ, [UR8+0x110], UR6 ;  /* 0x00011006083f75b2 */ /* 0x0000a20008000100 */
[----:B------:R0:W3:Y:S01]  /*0270*/  SYNCS.EXCH.64 URZ, [UR8+0x8], UR4 ;  /* 0x00000804083f75b2 */ /* 0x0000e20008000100 */
[----:B------:R0:W4:Y:S01]  /*0280*/  SYNCS.EXCH.64 URZ, [UR8+0x118], UR6 ;  /* 0x00011806083f75b2 */ /* 0x0001220008000100 */
[----:B------:R0:W0:Y:S01]  /*0290*/  SYNCS.EXCH.64 URZ, [UR8+0x10], UR4 ;  /* 0x00001004083f75b2 */ /* 0x0000220008000100 */
        /* <DEDUP_REMOVED lines=63> */
[----:B-1234-:R-:W-:Y:S01]  /*0690*/  NOP ;  /* 0x0000000000007918 */ /* 0x01efe20000000000 */
.L_x_3:
[----:B0-----:R-:W-:Y:S05]  /*06a0*/  BSYNC B0 ;  /* 0x0000000000007941 */ /* 0x001fea0003800000 */
.L_x_2:
[----:B------:R-:W-:Y:S01]  /*06b0*/  SHF.R.S32.HI R4, RZ, 0x1f, R69 ;  /* 0x0000001fff047819 */ /* 0x000fe20000011445 */
[----:B------:R-:W0:Y:S01]  /*06c0*/  SHFL.IDX PT, R0, R0, RZ, 0x1f ;  /* 0x00001fff00007589 */ /* 0x000e2200000e0000 */
[----:B------:R-:W1:Y:S01]  /*06d0*/  S2UR UR8, SR_CTAID.X ;  /* 0x00000000000879c3 */ /* 0x000e620000002500 */
[----:B------:R-:W-:Y:S02]  /*06e0*/  ELECT P0, URZ, PT ;  /* 0x00000000003f782f */ /* 0x000fe40003800000 */
[----:B------:R-:W-:Y:S01]  /*06f0*/  LEA.HI R4, R4, R69, RZ, 0x7 ;  /* 0x0000004504047211 */ /* 0x000fe200078f38ff */
[----:B------:R-:W-:Y:S01]  /*0700*/  ULDC UR4, c[0x0][0x150] ;  /* 0x0000540000047ab9 */ /* 0x000fe20000000800 */
[----:B------:R-:W-:Y:S01]  /*0710*/  SHF.R.S32.HI R6, RZ, 0x1f, R5 ;  /* 0x0000001fff067819 */ /* 0x000fe20000011405 */
[----:B------:R-:W-:Y:S01]  /*0720*/  NOP ;  /* 0x0000000000007918 */ /* 0x000fe20000000000 */
[----:B------:R-:W-:Y:S01]  /*0730*/  LOP3.LUT R4, R4, 0xffffff80, RZ, 0xc0, !PT ;  /* 0xffffff8004047812 */ /* 0x000fe200078ec0ff */
[----:B------:R-:W-:Y:S01]  /*0740*/  NOP ;  /* 0x0000000000007918 */ /* 0x000fe20000000000 */
[----:B------:R-:W-:Y:S01]  /*0750*/  LEA.HI R6, R6, R5, RZ, 0x2 ;  /* 0x0000000506067211 */ /* 0x000fe200078f10ff */
[----:B------:R-:W2:Y:S01]  /*0760*/  LDC R11, c[0x0][0x144] ;  /* 0x00005100ff0b7b82 */ /* 0x000ea20000000800 */
[----:B------:R-:W-:Y:S01]  /*0770*/  IMAD.MOV.U32 R22, RZ, RZ, 0x1 ;  /* 0x00000001ff167424 */ /* 0x000fe200078e00ff */
[----:B------:R-:W-:Y:S01]  /*0780*/  ISETP.NE.AND P3, PT, R2, RZ, PT ;  /* 0x000000ff0200720c */ /* 0x000fe20003f65270 */
[----:B------:R-:W-:Y:S01]  /*0790*/  IMAD.IADD R8, R69, 0x1, -R4 ;  /* 0x0000000145087824 */ /* 0x000fe200078e0a04 */
[----:B------:R-:W-:Y:S01]  /*07a0*/  LOP3.LUT R6, R6, 0x3ffffffc, RZ, 0xc0, !PT ;  /* 0x3ffffffc06067812 */ /* 0x000fe200078ec0ff */
[----:B------:R-:W3:Y:S03]  /*07b0*/  S2R R4, SR_CTAID.Y ;  /* 0x0000000000047919 */ /* 0x000ee60000002600 */
[----:B------:R-:W-:Y:S01]  /*07c0*/  SHF.R.S32.HI R9, RZ, 0x1f, R8 ;  /* 0x0000001fff097819 */ /* 0x000fe20000011408 */
[----:B------:R-:W-:Y:S01]  /*07d0*/  IMAD.IADD R6, R5, 0x1, -R6 ;  /* 0x0000000105067824 */ /* 0x000fe200078e0a06 */
[----:B------:R-:W4:Y:S02]  /*07e0*/  LDC R13, c[0x0][0x140] ;  /* 0x00005000ff0d7b82 */ /* 0x000f240000000800 */
[----:B------:R-:W-:-:S02]  /*07f0*/  LEA.HI R9, R9, R8, RZ, 0x3 ;  /* 0x0000000809097211 */ /* 0x000fc400078f18ff */
[----:B0-----:R-:W-:Y:S02]  /*0800*/  ISETP.NE.OR P0, PT, R0, RZ, !P0 ;  /* 0x000000ff0000720c */ /* 0x001fe40004705670 */
[--C-:B------:R-:W-:Y:S02]  /*0810*/  SHF.R.S32.HI R0, RZ, 0x3, R9.reuse ;  /* 0x00000003ff007819 */ /* 0x100fe40000011409 */
[----:B-1----:R-:W-:Y:S02]  /*0820*/  I2FP.F32.U32 R10, UR8 ;  /* 0x00000008000a7c45 */ /* 0x002fe40008201000 */
[----:B------:R-:W-:-:S03]  /*0830*/  SHF.R.S32.HI R9, RZ, 0x1f, R9 ;  /* 0x0000001fff097819 */ /* 0x000fc60000011409 */
[----:B------:R-:W-:Y:S01]  /*0840*/  FMUL R10, R10, UR4 ;  /* 0x000000040a0a7c20 */ /* 0x000fe20008400000 */
[----:B------:R-:W-:Y:S01]  /*0850*/  LEA.HI R9, R9, R0, RZ, 0x2 ;  /* 0x0000000009097211 */ /* 0x000fe200078f10ff */
[----:B------:R-:W-:Y:S02]  /*0860*/  ULDC UR4, c[0x0][0x154] ;  /* 0x0000550000047ab9 */ /* 0x000fe40000000800 */
[----:B------:R-:W-:Y:S01]  /*0870*/  VOTEU.ALL UP0, P0 ;  /* 0x00000000003f7886 */ /* 0x000fe20000000000 */
[----:B------:R-:W-:Y:S01]  /*0880*/  LOP3.LUT R9, R9, 0xfffffffc, RZ, 0xc0, !PT ;  /* 0xfffffffc09097812 */ /* 0x000fe200078ec0ff */
[----:B------:R-:W0:Y:S01]  /*0890*/  F2I.U32.TRUNC.NTZ R10, R10 ;  /* 0x0000000a000a7305 */ /* 0x000e22000020f000 */
[----:B------:R-:W-:Y:S02]  /*08a0*/  VOTEU.ALL UP1, P0 ;  /* 0x00000000003f7886 */ /* 0x000fe40000020000 */
[----:B------:R-:W1:Y:S01]  /*08b0*/  @!UP0 S2UR UR7, SR_CgaCtaId ;  /* 0x00000000000789c3 */ /* 0x000e620000008800 */
[----:B------:R-:W-:Y:S01]  /*08c0*/  IMAD.IADD R9, R0, 0x1, -R9 ;  /* 0x0000000100097824 */ /* 0x000fe200078e0a09 */
[----:B------:R-:W-:Y:S01]  /*08d0*/  SHF.R.S32.HI R0, RZ, 0x1f, R3 ;  /* 0x0000001fff007819 */ /* 0x000fe20000011403 */
[----:B------:R-:W-:Y:S01]  /*08e0*/  @!UP0 UMOV UR6, 0x400 ;  /* 0x0000040000068882 */ /* 0x000fe20000000000 */
[----:B----4-:R-:W-:Y:S01]  /*08f0*/  ISETP.EQ.U32.AND P2, PT, R13, 0x1, PT ;  /* 0x000000010d00780c */ /* 0x010fe20003f42070 */
[----:B------:R-:W-:Y:S01]  /*0900*/  IMAD R19, R6, 0x4, R9 ;  /* 0x0000000406137824 */ /* 0x000fe200078e0209 */
[----:B---3--:R-:W-:-:S02]  /*0910*/  I2FP.F32.U32 R12, R4 ;  /* 0x00000004000c7245 */ /* 0x008fc40000201000 */
[----:B------:R-:W3:Y:S01]  /*0920*/  LDC R9, c[0x0][0x148] ;  /* 0x00005200ff097b82 */ /* 0x000ee20000000800 */
[----:B------:R-:W-:Y:S02]  /*0930*/  LEA.HI R0, R0, R3, RZ, 0x2 ;  /* 0x0000000300007211 */ /* 0x000fe400078f10ff */
[----:B------:R-:W-:Y:S01]  /*0940*/  LEA.HI R6, R19, R19, RZ, 0x1 ;  /* 0x0000001313067211 */ /* 0x000fe200078f08ff */
[----:B0-----:R-:W-:Y:S02]  /*0950*/  IMAD.MOV R14, RZ, RZ, -R10 ;  /* 0x000000ffff0e7224 */ /* 0x001fe400078e0a0a */
[----:B------:R-:W-:Y:S01]  /*0960*/  FMUL R12, R12, UR4 ;  /* 0x000000040c0c7c20 */ /* 0x000fe20008400000 */
[----:B------:R-:W-:Y:S01]  /*0970*/  LOP3.LUT R0, R0, 0xfffffffc, RZ, 0xc0, !PT ;  /* 0xfffffffc00007812 */ /* 0x000fe200078ec0ff */
[----:B------:R-:W-:Y:S01]  /*0980*/  UMOV UR4, 0x20 ;  /* 0x0000002000047882 */ /* 0x000fe20000000000 */
[----:B------:R-:W-:Y:S01]  /*0990*/  LOP3.LUT R10, R6, 0xfffffffe, RZ, 0xc0, !PT ;  /* 0xfffffffe060a7812 */ /* 0x000fe200078ec0ff */
[----:B--2---:R-:W-:Y:S01]  /*09a0*/  IMAD R6, R11, R14, UR8 ;  /* 0x000000080b067e24 */ /* 0x004fe2000f8e020e */
[----:B------:R-:W-:-:S04]  /*09b0*/  @!UP0 UIADD3 UR4, -UR4, 0x100000, URZ ;  /* 0x0010000004048890 */ /* 0x000fc8000fffe13f */
[----:B------:R-:W-:Y:S02]  /*09c0*/  @!UP0 USHF.L.U32 UR5, UR4, 0xb, URZ ;  /* 0x0000000b04058899 */ /* 0x000fe4000800063f */
[----:B------:R-:W-:Y:S01]  /*09d0*/  @!UP0 USHF.L.U32 UR4, UR4, 0x1, URZ ;  /* 0x0000000104048899 */ /* 0x000fe2000800063f */
[----:B------:R-:W0:Y:S01]  /*09e0*/  F2I.U32.TRUNC.NTZ R12, R12 ;  /* 0x0000000c000c7305 */ /* 0x000e22000020f000 */
[----:B------:R-:W-:Y:S02]  /*09f0*/  IMAD.IADD R3, R3, 0x1, -R0 ;  /* 0x0000000103037824 */ /* 0x000fe400078e0a00 */
[C---:B------:R-:W-:Y:S02]  /*0a00*/  IMAD.IADD R11, R19.reuse, 0x1, -R10 ;  /* 0x00000001130b7824 */ /* 0x040fe400078e0a0a */
[----:B------:R-:W-:Y:S01]  /*0a10*/  IMAD.SHL.U32 R10, R19, 0x4, RZ ;  /* 0x00000004130a7824 */ /* 0x000fe200078e00ff */
[----:B-1----:R-:W-:Y:S01]  /*0a20*/  @!UP0 ULEA UR6, UR7, UR6, 0x18 ;  /* 0x0000000607068291 */ /* 0x002fe2000f8ec03f */
[----:B------:R-:W-:Y:S01]  /*0a30*/  ISETP.NE.AND P1, PT, R3, 0x3, PT ;  /* 0x000000030300780c */ /* 0x000fe20003f25270 */
[----:B------:R-:W-:Y:S01]  /*0a40*/  VOTEU.ALL UP0, P0 ;  /* 0x00000000003f7886 */ /* 0x000fe20000000000 */
[----:B------:R-:W-:-:S02]  /*0a50*/  ISETP.NE.AND P4, PT, R11, R6, PT ;  /* 0x000000060b00720c */ /* 0x000fc40003f85270 */
[----:B------:R-:W-:Y:S02]  /*0a60*/  LOP3.LUT R19, R19, 0xc, R10, 0x78, !PT ;  /* 0x0000000c13137812 */ /* 0x000fe400078e780a */
[----:B------:R-:W-:Y:S01]  /*0a70*/  LOP3.LUT P0, RZ, R8, 0x7, RZ, 0xc0, !PT ;  /* 0x0000000708ff7812 */ /* 0x000fe2000780c0ff */
[C---:B------:R-:W-:Y:S01]  /*0a80*/  VIADD R8, R2.reuse, 0xffffffff ;  /* 0xffffffff02087836 */ /* 0x040fe20000000000 */
[----:B------:R-:W-:Y:S01]  /*0a90*/  ISETP.EQ.OR P1, PT, R3, RZ, !P1 ;  /* 0x000000ff0300720c */ /* 0x000fe20004f22670 */
[----:B0-----:R-:W-:Y:S01]  /*0aa0*/  IMAD.MOV R23, RZ, RZ, -R12 ;  /* 0x000000ffff177224 */ /* 0x001fe200078e0a0c */
[----:B------:R-:W-:Y:S01]  /*0ab0*/  ISETP.LT.U32.AND P0, PT, R19, 0x2, !P0 ;  /* 0x000000021300780c */ /* 0x000fe20004701070 */
[----:B------:R-:W0:Y:S02]  /*0ac0*/  FENCE.VIEW.ASYNC.S ;  /* 0x00000000000073c6 */ /* 0x000e240000000000 */
[----:B0-----:R0:W1:Y:S01]  /*0ad0*/  @!UP0 SYNCS.EXCH.64 URZ, [UR6+0x230], UR4 ;  /* 0x00023004063f85b2 */ /* 0x0010620008000100 */
[----:B------:R-:W-:Y:S01]  /*0ae0*/  ISETP.EQ.AND P1, PT, R2, RZ, P1 ;  /* 0x000000ff0200720c */ /* 0x000fe20000f22270 */
[----:B---3--:R-:W-:Y:S01]  /*0af0*/  IMAD R11, R9, R23, R4 ;  /* 0x00000017090b7224 */ /* 0x008fe200078e0204 */
[----:B------:R-:W-:-:S02]  /*0b00*/  ISETP.GE.U32.AND P6, PT, R8, 0x2, PT ;  /* 0x000000020800780c */ /* 0x000fc40003fc6070 */
[----:B------:R-:W-:Y:S02]  /*0b10*/  @P4 LEA.HI R0, R19, R19, RZ, 0x1 ;  /* 0x0000001313004211 */ /* 0x000fe400078f08ff */
[----:B------:R-:W-:Y:S02]  /*0b20*/  SEL R18, RZ, 0x1, !P1 ;  /* 0x00000001ff127807 */ /* 0x000fe40004800000 */
[----:B------:R-:W-:Y:S02]  /*0b30*/  @P4 SHF.R.S32.HI R0, RZ, 0x1, R0 ;  /* 0x00000001ff004819 */ /* 0x000fe40000011400 */
[----:B------:R-:W-:Y:S02]  /*0b40*/  SEL R18, R18, 0x2, P6 ;  /* 0x0000000212127807 */ /* 0x000fe40003000000 */
[----:B------:R-:W-:Y:S02]  /*0b50*/  @P4 ISETP.NE.AND P5, PT, R0, R11, PT ;  /* 0x0000000b0000420c */ /* 0x000fe40003fa5270 */
[----:B------:R-:W-:Y:S01]  /*0b60*/  SEL R11, RZ, 0x1, !P0 ;  /* 0x00000001ff0b7807 */ /* 0x000fe20004000000 */
[----:B------:R0:W2:Y:S01]  /*0b70*/  @!UP1 SYNCS.EXCH.64 URZ, [UR6+0x238], UR4 ;  /* 0x00023804063f95b2 */ /* 0x0000a20008000100 */
[----:B------:R-:W-:Y:S01]  /*0b80*/  @P4 SEL R22, RZ, 0x1, P5 ;  /* 0x00000001ff164807 */ /* 0x000fe20002800000 */
[----:B------:R-:W-:Y:S01]  /*0b90*/  NOP ;  /* 0x0000000000007918 */ /* 0x000fe20000000000 */
[----:B------:R-:W-:-:S02]  /*0ba0*/  LOP3.LUT R0, R69, 0x7f, RZ, 0xc0, !PT ;  /* 0x0000007f45007812 */ /* 0x000fc400078ec0ff */
[----:B------:R-:W-:Y:S01]  /*0bb0*/  LOP3.LUT R22, R22, R11, RZ, 0xc0, !PT ;  /* 0x0000000b16167212 */ /* 0x000fe200078ec0ff */
[----:B01----:R-:W-:Y:S06]  /*0bc0*/  @!P2 BRA `(.L_x_4) ;  /* 0x000000000008a947 */ /* 0x003fec0003800000 */
[----:B--2---:R-:W-:Y:S01]  /*0bd0*/  UCGABAR_ARV ;  /* 0x00000000000079c7 */ /* 0x004fe20008000000 */
[----:B------:R-:W-:Y:S05]  /*0be0*/  BRA `(.L_x_5) ;  /* 0x0000000000047947 */ /* 0x000fea0003800000 */
.L_x_4:
[----:B--2---:R-:W-:Y:S01]  /*0bf0*/  NOP ;  /* 0x0000000000007918 */ /* 0x004fe20000000000 */
.L_x_5:
[----:B------:R-:W0:Y:S01]  /*0c00*/  LDC R2, c[0x0][0x65c] ;  /* 0x00019700ff027b82 */ /* 0x000e220000000800 */
[----:B------:R-:W-:Y:S02]  /*0c10*/  IMAD.U32 R10, RZ, RZ, UR8 ;  /* 0x00000008ff0a7e24 */ /* 0x000fe4000f8e00ff */
[----:B------:R-:W-:Y:S01]  /*0c20*/  IMAD.MOV.U32 R11, RZ, RZ, RZ ;  /* 0x000000ffff0b7224 */ /* 0x000fe200078e00ff */
[----:B0-----:R-:W-:-:S04]  /*0c30*/  ISETP.NE.AND P1, PT, R2, 0x1, PT ;  /* 0x000000010200780c */ /* 0x001fc80003f25270 */
[----:B------:R-:W-:-:S09]  /*0c40*/  P2R R5, PR, RZ, 0x2 ;  /* 0x00000002ff057803 */ /* 0x000fd20000000000 */
[----:B------:R-:W0:Y:S01]  /*0c50*/  @P1 LDC R17, c[0x0][0x10] ;  /* 0x00000400ff111b82 */ /* 0x000e220000000800 */
[----:B------:R-:W-:Y:S02]  /*0c60*/  @P1 IMAD.MOV.U32 R5, RZ, RZ, RZ ;  /* 0x000000ffff051224 */ /* 0x000fe400078e00ff */
[----:B------:R-:W-:-:S05]  /*0c70*/  @P1 IMAD.MOV.U32 R15, RZ, RZ, RZ ;  /* 0x000000ffff0f1224 */ /* 0x000fca00078e00ff */
[----:B------:R-:W1:Y:S01]  /*0c80*/  @!P1 LDC R13, c[0x0][0xc] ;  /* 0x00000300ff0d9b82 */ /* 0x000e620000000800 */
[----:B------:R-:W-:Y:S01]  /*0c90*/  ULDC UR4, c[0x0][0xc] ;  /* 0x0000030000047ab9 */ /* 0x000fe20000000800 */
[----:B------:R-:W-:Y:S01]  /*0ca0*/  ULDC UR5, c[0x0][0x10] ;  /* 0x0000040000057ab9 */ /* 0x000fe20000000800 */
[----:B------:R-:W-:Y:S01]  /*0cb0*/  ULDC UR6, c[0x0][0x14] ;  /* 0x0000050000067ab9 */ /* 0x000fe20000000800 */
[----:B------:R-:W-:-:S04]  /*0cc0*/  UIMAD.WIDE.U32 UR4, UR4, UR5, URZ ;  /* 0x00000005040472a5 */ /* 0x000fc8000f8e003f */
[----:B------:R-:W-:Y:S02]  /*0cd0*/  UIMAD.WIDE.U32 UR36, UR4, UR6, URZ ;  /* 0x00000006042472a5 */ /* 0x000fe4000f8e003f */
[----:B------:R-:W-:-:S04]  /*0ce0*/  UIMAD UR42, UR5, UR6, URZ ;  /* 0x00000006052a72a4 */ /* 0x000fc8000f8e023f */
[----:B------:R-:W-:Y:S01]  /*0cf0*/  UIADD3 UR42, UR37, UR42, URZ ;  /* 0x0000002a252a7290 */ /* 0x000fe2000fffe03f */
[----:B0-----:R-:W-:-:S04]  /*0d00*/  @P1 IMAD.WIDE.U32 R16, R17, UR8, R4 ;  /* 0x0000000811101c25 */ /* 0x001fc8000f8e0004 */
[----:B------:R-:W-:Y:S02]  /*0d10*/  @P1 IMAD.IADD R17, R17, 0x1, R15 ;  /* 0x0000000111111824 */ /* 0x000fe400078e020f */
[----:B-1----:R-:W-:-:S04]  /*0d20*/  @!P1 IMAD.WIDE.U32 R10, R4, R13, R10 ;  /* 0x0000000d040a9225 */ /* 0x002fc800078e000a */
[----:B------:R-:W-:Y:S02]  /*0d30*/  @!P1 IMAD.MOV.U32 R16, RZ, RZ, R10 ;  /* 0x000000ffff109224 */ /* 0x000fe400078e000a */
[----:B------:R-:W-:Y:S01]  /*0d40*/  @!P1 IMAD.MOV.U32 R17, RZ, RZ, R11 ;  /* 0x000000ffff119224 */ /* 0x000fe200078e000b */
[----:B------:R-:W-:Y:S06]  /*0d50*/  @!P2 BRA `(.L_x_6) ;  /* 0x00000000000ca947 */ /* 0x000fec0003800000 */
[----:B------:R-:W-:Y:S01]  /*0d60*/  UCGABAR_WAIT ;  /* 0x0000000000007dc7 */ /* 0x000fe20008000000 */
[----:B------:R-:W-:Y:S01]  /*0d70*/  CCTL.IVALL ;  /* 0x00000000ff00798f */ /* 0x000fe20002000000 */
[----:B------:R-:W-:Y:S05]  /*0d80*/  BRA `(.L_x_7) ;  /* 0x0000000000047947 */ /* 0x000fea0003800000 */
.L_x_6:
[----:B------:R-:W-:Y:S06]  /*0d90*/  BAR.SYNC.DEFER_BLOCKING 0x0 ;  /* 0x0000000000007b1d */ /* 0x000fec0000010000 */
.L_x_7:
[----:B------:R-:W-:Y:S05]  /*0da0*/  @!P3 BRA `(.L_x_8) ;  /* 0x000000400024b947 */ /* 0x000fea0003800000 */
[----:B------:R-:W-:-:S13]  /*0db0*/  ISETP.GT.U32.AND P0, PT, R8, 0x1, PT ;  /* 0x000000010800780c */ /* 0x000fda0003f04070 */
[----:B------:R-:W-:Y:S05]  /*0dc0*/  @P0 EXIT ;  /* 0x000000000000094d */ /* 0x000fea0003800000 */
[----:B------:R-:W-:Y:S01]  /*0dd0*/  ULDC.64 UR4, c[0x0][0x650] ;  /* 0x0001940000047ab9 */ /* 0x000fe20000000a00 */
[----:B------:R-:W-:Y:S01]  /*0de0*/  PRMT R3, RZ, 0x7610, R3 ;  /* 0x00007610ff037816 */ /* 0x000fe20000000003 */
[----:B------:R-:W-:Y:S01]  /*0df0*/  IMAD.MOV.U32 R75, RZ, RZ, -0x1 ;  /* 0xffffffffff4b7424 */ /* 0x000fe200078e00ff */
[----:B------:R-:W-:Y:S01]  /*0e00*/  ISETP.GE.U32.AND P0, PT, R16, UR4, PT ;  /* 0x0000000410007c0c */ /* 0x000fe2000bf06070 */
[----:B------:R-:W-:Y:S02]  /*0e10*/  IMAD.MOV.U32 R76, RZ, RZ, -0x1 ;  /* 0xffffffffff4c7424 */ /* 0x000fe400078e00ff */
[----:B------:R-:W-:Y:S01]  /*0e20*/  IMAD.MOV.U32 R74, RZ, RZ, -0x1 ;  /* 0xffffffffff4a7424 */ /* 0x000fe200078e00ff */
[----:B------:R-:W-:-:S13]  /*0e30*/  ISETP.GE.U32.AND.EX P0, PT, R17, UR5, PT, P0 ;  /* 0x0000000511007c0c */ /* 0x000fda000bf06100 */
[----:B------:R-:W-:Y:S05]  /*0e40*/  @P0 BRA `(.L_x_9) ;  /* 0x0000000400280947 */ /* 0x000fea0003800000 */
[----:B------:R-:W0:Y:S01]  /*0e50*/  LDC.64 R24, c[0x0][0x628] ;  /* 0x00018a00ff187b82 */ /* 0x000e220000000a00 */
[----:B------:R-:W-:Y:S02]  /*0e60*/  IMAD.MOV.U32 R10, RZ, RZ, R16 ;  /* 0x000000ffff0a7224 */ /* 0x000fe400078e0010 */
[----:B------:R-:W-:-:S05]  /*0e70*/  IMAD.MOV.U32 R11, RZ, RZ, R17 ;  /* 0x000000ffff0b7224 */ /* 0x000fca00078e0011 */
[----:B------:R-:W1:Y:S08]  /*0e80*/  LDC R8, c[0x0][0x630] ;  /* 0x00018c00ff087b82 */ /* 0x000e700000000800 */
[----:B------:R-:W2:Y:S01]  /*0e90*/  LDC.64 R26, c[0x0][0x620] ;  /* 0x00018800ff1a7b82 */ /* 0x000ea20000000a00 */
[----:B0-----:R-:W-:-:S04]  /*0ea0*/  ISETP.NE.U32.AND P0, PT, R24, RZ, PT ;  /* 0x000000ff1800720c */ /* 0x001fc80003f05070 */
[----:B------:R-:W-:-:S13]  /*0eb0*/  ISETP.NE.AND.EX P0, PT, R25, RZ, PT, P0 ;  /* 0x000000ff1900720c */ /* 0x000fda0003f05300 */
[----:B-12---:R-:W-:Y:S05]  /*0ec0*/  @!P0 BRA `(.L_x_10) ;  /* 0x0000000000288947 */ /* 0x006fea0003800000 */
[----:B------:R-:W0:Y:S02]  /*0ed0*/  LDC R3, c[0x0][0x634] ;  /* 0x00018d00ff037b82 */ /* 0x000e240000000800 */
[----:B0-----:R-:W-:-:S05]  /*0ee0*/  IADD3 R3, P0, R16, R3, RZ ;  /* 0x0000000310037210 */ /* 0x001fca0007f1e0ff */
[----:B------:R-:W-:-:S04]  /*0ef0*/  IMAD.X R21, RZ, RZ, R17, P0 ;  /* 0x000000ffff157224 */ /* 0x000fc800000e0611 */
[----:B------:R-:W-:-:S04]  /*0f00*/  IMAD.WIDE.U32 R10, R21, R24, RZ ;  /* 0x00000018150a7225 */ /* 0x000fc800078e00ff */
[----:B------:R-:W-:-:S04]  /*0f10*/  IMAD.WIDE.U32 R12, P0, R3, R25, R10 ;  /* 0x00000019030c7225 */ /* 0x000fc8000780000a */
[----:B------:R-:W-:-:S04]  /*0f20*/  IMAD.WIDE.U32 R10, R3, R24, RZ ;  /* 0x00000018030a7225 */ /* 0x000fc800078e00ff */
[----:B------:R-:W-:Y:S01]  /*0f30*/  IMAD.X R15, RZ, RZ, RZ, P0 ;  /* 0x000000ffff0f7224 */ /* 0x000fe200000e06ff */
[----:B------:R-:W-:Y:S01]  /*0f40*/  IADD3 RZ, P0, R11, R12, RZ ;  /* 0x0000000c0bff7210 */ /* 0x000fe20007f1e0ff */
[----:B------:R-:W-:-:S04]  /*0f50*/  IMAD.MOV.U32 R14, RZ, RZ, R13 ;  /* 0x000000ffff0e7224 */ /* 0x000fc800078e000d */
[----:B------:R-:W-:-:S08]  /*0f60*/  IMAD.WIDE.U32.X R10, R21, R25, R14, P0 ;  /* 0x00000019150a7225 */ /* 0x000fd000000e040e */
.L_x_10:
[----:B------:R-:W0:Y:S01]  /*0f70*/  LDC.64 R30, c[0x0][0x640] ;  /* 0x00019000ff1e7b82 */ /* 0x000e220000000a00 */
[-CC-:B------:R-:W-:Y:S01]  /*0f80*/  SHF.R.U64 R74, R10, R8.reuse, R11.reuse ;  /* 0x000000080a4a7219 */ /* 0x180fe2000000120b */
[----:B------:R-:W-:Y:S01]  /*0f90*/  IMAD R29, R9, R23, R4 ;  /* 0x00000017091d7224 */ /* 0x000fe200078e0204 */
[----:B------:R-:W-:Y:S01]  /*0fa0*/  SHF.R.U32.HI R3, RZ, R8, R11 ;  /* 0x00000008ff037219 */ /* 0x000fe2000001160b */
[----:B------:R-:W-:Y:S01]  /*0fb0*/  IMAD.MOV.U32 R23, RZ, RZ, 0x1 ;  /* 0x00000001ff177424 */ /* 0x000fe200078e00ff */
[----:B------:R-:W-:-:S03]  /*0fc0*/  IADD3 R5, P0, RZ, -R74, RZ ;  /* 0x8000004aff057210 */ /* 0x000fc60007f1e0ff */
[----:B------:R-:W1:Y:S02]  /*0fd0*/  LDC R12, c[0x0][0x618] ;  /* 0x00018600ff0c7b82 */ /* 0x000e640000000800 */
[----:B------:R-:W-:Y:S02]  /*0fe0*/  IMAD.X R3, RZ, RZ, ~R3, P0 ;  /* 0x000000ffff037224 */ /* 0x000fe400000e0e03 */
[----:B------:R-:W-:-:S04]  /*0ff0*/  IMAD.WIDE.U32 R10, R5, R26, R16 ;  /* 0x0000001a050a7225 */ /* 0x000fc800078e0010 */
[----:B------:R-:W2:Y:S01]  /*1000*/  LDC R20, c[0x0][0x608] ;  /* 0x00018200ff147b82 */ /* 0x000ea20000000800 */
[----:B------:R-:W-:Y:S02]  /*1010*/  IMAD R8, R3, R26, RZ ;  /* 0x0000001a03087224 */ /* 0x000fe400078e02ff */
[----:B------:R-:W-:Y:S02]  /*1020*/  IMAD.MOV.U32 R3, RZ, RZ, -0x1 ;  /* 0xffffffffff037424 */ /* 0x000fe400078e00ff */
[----:B------:R-:W-:-:S03]  /*1030*/  IMAD R5, R5, R27, R8 ;  /* 0x0000001b05057224 */ /* 0x000fc600078e0208 */
[----:B------:R-:W3:Y:S01]  /*1040*/  LDC R28, c[0x0][0x658] ;  /* 0x00019600ff1c7b82 */ /* 0x000ee20000000800 */
[----:B------:R-:W-:Y:S01]  /*1050*/  IMAD.IADD R5, R11, 0x1, R5 ;  /* 0x000000010b057824 */ /* 0x000fe200078e0205 */
[----:B0-----:R-:W-:-:S04]  /*1060*/  ISETP.NE.U32.AND P0, PT, R30, RZ, PT ;  /* 0x000000ff1e00720c */ /* 0x001fc80003f05070 */
[----:B------:R-:W-:Y:S02]  /*1070*/  ISETP.NE.AND.EX P0, PT, R31, RZ, PT, P0 ;  /* 0x000000ff1f00720c */ /* 0x000fe40003f05300 */
[----:B------:R-:W0:Y:S01]  /*1080*/  LDC R24, c[0x0][0x600] ;  /* 0x00018000ff187b82 */ /* 0x000e220000000800 */
[-CC-:B-1----:R-:W-:Y:S02]  /*1090*/  SHF.R.U64 R14, R10, R12.reuse, R5.reuse ;  /* 0x0000000c0a0e7219 */ /* 0x182fe40000001205 */
[----:B------:R-:W-:-:S05]  /*10a0*/  SHF.R.U32.HI R5, RZ, R12, R5 ;  /* 0x0000000cff057219 */ /* 0x000fca0000011605 */
[----:B------:R-:W1:Y:S01]  /*10b0*/  LDC R15, c[0x0][0x648] ;  /* 0x00019200ff0f7b82 */ /* 0x000e620000000800 */
[-CC-:B--2---:R-:W-:Y:S02]  /*10c0*/  SHF.R.U64 R27, R14, R20.reuse, R5.reuse ;  /* 0x000000140e1b7219 */ /* 0x184fe40000001205 */
[----:B------:R-:W-:-:S05]  /*10d0*/  SHF.R.U32.HI R5, RZ, R20, R5 ;  /* 0x00000014ff057219 */ /* 0x000fca0000011605 */
[----:B------:R-:W2:Y:S01]  /*10e0*/  LDC R21, c[0x0][0x638] ;  /* 0x00018e00ff157b82 */ /* 0x000ea20000000800 */
[-CC-:B---3--:R-:W-:Y:S02]  /*10f0*/  SHF.R.U64 R20, R27, R28.reuse, R5.reuse ;  /* 0x0000001c1b147219 */ /* 0x188fe40000001205 */
[-C--:B------:R-:W-:Y:S02]  /*1100*/  SHF.L.U32 R3, R3, R28.reuse, RZ ;  /* 0x0000001c03037219 */ /* 0x080fe400000006ff */
[----:B------:R-:W-:Y:S01]  /*1110*/  SHF.R.U32.HI R5, RZ, R28, R5 ;  /* 0x0000001cff057219 */ /* 0x000fe20000011605 */
[----:B------:R-:W-:Y:S01]  /*1120*/  IMAD.MOV.U32 R4, RZ, RZ, R20 ;  /* 0x000000ffff047224 */ /* 0x000fe200078e0014 */
[----:B------:R-:W-:Y:S01]  /*1130*/  LOP3.LUT R12, RZ, R3, RZ, 0x33, !PT ;  /* 0x00000003ff0c7212 */ /* 0x000fe200078e33ff */
[----:B------:R-:W3:Y:S01]  /*1140*/  LDC R25, c[0x0][0x610] ;  /* 0x00018400ff197b82 */ /* 0x000ee20000000800 */
[----:B------:R-:W-:Y:S05]  /*1150*/  @!P0 BRA `(.L_x_11) ;  /* 0x0000000000288947 */ /* 0x000fea0003800000 */
[----:B------:R-:W4:Y:S02]  /*1160*/  LDC R3, c[0x0][0x64c] ;  /* 0x00019300ff037b82 */ /* 0x000f240000000800 */
[----:B----4-:R-:W-:-:S05]  /*1170*/  IADD3 R3, P0, R20, R3, RZ ;  /* 0x0000000314037210 */ /* 0x010fca0007f1e0ff */
        /* <DEDUP_REMOVED lines=8> */
.L_x_11:
[----:B-1----:R-:W-:Y:S01]  /*1200*/  SHF.R.U64 R4, R4, R15, R5 ;  /* 0x0000000f04047219 */ /* 0x002fe20000001205 */
[----:B0-----:R-:W-:Y:S01]  /*1210*/  VIADD R5, R24, 0xffffffff ;  /* 0xffffffff18057836 */ /* 0x001fe20000000000 */
[----:B------:R-:W-:Y:S02]  /*1220*/  SHF.L.U32 R3, R23, R28, RZ ;  /* 0x0000001c17037219 */ /* 0x000fe400000006ff */
[----:B------:R-:W-:Y:S01]  /*1230*/  LOP3.LUT R12, R27, R12, RZ, 0xc0, !PT ;  /* 0x0000000c1b0c7212 */ /* 0x000fe200078ec0ff */
[----:B------:R-:W-:Y:S01]  /*1240*/  IMAD.MOV R8, RZ, RZ, -R4 ;  /* 0x000000ffff087224 */ /* 0x000fe200078e0a04 */
[----:B------:R-:W-:Y:S02]  /*1250*/  SEL R6, R6, R29, !P1 ;  /* 0x0000001d06067207 */ /* 0x000fe40004800000 */
[----:B------:R-:W-:Y:S01]  /*1260*/  LOP3.LUT R5, R14, R5, RZ, 0xc0, !PT ;  /* 0x000000050e057212 */ /* 0x000fe200078ec0ff */
[----:B------:R-:W-:Y:S02]  /*1270*/  IMAD R9, R3, R4, R12 ;  /* 0x0000000403097224 */ /* 0x000fe400078e020c */
[----:B--2---:R-:W-:-:S02]  /*1280*/  IMAD R3, R8, R21, R20 ;  /* 0x0000001508037224 */ /* 0x004fc400078e0214 */
[----:B---3--:R-:W-:Y:S02]  /*1290*/  IMAD R6, R9, R25, R6 ;  /* 0x0000001909067224 */ /* 0x008fe400078e0206 */
[----:B------:R-:W-:Y:S02]  /*12a0*/  IMAD R75, R3, R24, R5 ;  /* 0x00000018034b7224 */ /* 0x000fe400078e0205 */
[----:B------:R-:W-:-:S03]  /*12b0*/  IMAD.MOV.U32 R4, RZ, RZ, 0x1 ;  /* 0x00000001ff047424 */ /* 0x000fc600078e00ff */
[----:B------:R-:W-:Y:S02]  /*12c0*/  SEL R76, R75, R6, !P1 ;  /* 0x000000064b4c7207 */ /* 0x000fe40004800000 */
[----:B------:R-:W-:Y:S02]  /*12d0*/  PRMT R3, R4, 0x7610, R3 ;  /* 0x0000761004037816 */ /* 0x000fe40000000003 */
[----:B------:R-:W-:-:S07]  /*12e0*/  SEL R75, R6, R75, !P1 ;  /* 0x0000004b064b7207 */ /* 0x000fce0004800000 */
.L_x_9:
[----:B------:R-:W-:-:S08]  /*12f0*/  NOP ;  /* 0x0000000000007918 */ /* 0x000fd00000000000 */
[----:B------:R-:W0:Y:S02]  /*1300*/  USETMAXREG.TRY_ALLOC.CTAPOOL UP0, 0xe8 ;  /* 0x000000e8000079c8 */ /* 0x000e240008000600 */
[----:B0-----:R-:W-:-:S13]  /*1310*/  PLOP3.LUT P0, PT, PT, PT, UP0, 0x80, 0x0 ;  /* 0x000000000000781c */ /* 0x001fda0003f0f008 */
[----:B------:R-:W-:Y:S05]  /*1320*/  @!P0 BRA `(.L_x_9) ;  /* 0xfffffffc00f08947 */ /* 0x000fea000383ffff */
[----:B------:R-:W-:Y:S01]  /*1330*/  ULDC.64 UR4, c[0x0][0x598] ;  /* 0x0001660000047ab9 */ /* 0x000fe20000000a00 */
[----:B------:R-:W-:Y:S01]  /*1340*/  ULDC.64 UR38, c[0x0][0x208] ;  /* 0x0000820000267ab9 */ /* 0x000fe20000000a00 */
[----:B------:R-:W-:-:S04]  /*1350*/  ISETP.NE.U32.AND P0, PT, RZ, UR4, PT ;  /* 0x00000004ff007c0c */ /* 0x000fc8000bf05070 */
[----:B------:R-:W-:-:S13]  /*1360*/  ISETP.NE.AND.EX P0, PT, RZ, UR5, PT, P0 ;  /* 0x00000005ff007c0c */ /* 0x000fda000bf05300 */
[----:B------:R-:W-:Y:S05]  /*1370*/  @!P0 BRA `(.L_x_12) ;  /* 0x00000000001c8947 */ /* 0x000fea0003800000 */
[----:B------:R-:W0:Y:S02]  /*1380*/  LDC.64 R4, c[0x0][0x598] ;  /* 0x00016600ff047b82 */ /* 0x000e240000000a00 */
[----:B0-----:R-:W2:Y:S02]  /*1390*/  LDG.E.64 R4, desc[UR38][R4.64] ;  /* 0x0000002604047981 */ /* 0x001ea4000c1e1b00 */
[----:B--2---:R-:W-:-:S04]  /*13a0*/  ISETP.NE.U32.AND P0, PT, R4, RZ, PT ;  /* 0x000000ff0400720c */ /* 0x004fc80003f05070 */
[----:B------:R-:W-:-:S13]  /*13b0*/  ISETP.NE.AND.EX P0, PT, R5, RZ, PT, P0 ;  /* 0x000000ff0500720c */ /* 0x000fda0003f05300 */
[----:B------:R-:W-:Y:S05]  /*13c0*/  @!P0 BRA `(.L_x_12) ;  /* 0x0000000000088947 */ /* 0x000fea0003800000 */
[----:B------:R0:W5:Y:S01]  /*13d0*/  LD.E R23, desc[UR38][R4.64] ;  /* 0x0000002604177980 */ /* 0x000162000c101900 */
[----:B------:R-:W-:Y:S05]  /*13e0*/  BRA `(.L_x_13) ;  /* 0x0000000000247947 */ /* 0x000fea0003800000 */
.L_x_12:
[----:B------:R-:W-:Y:S02]  /*13f0*/  ULDC.64 UR4, c[0x0][0x588] ;  /* 0x0001620000047ab9 */ /* 0x000fe40000000a00 */
[----:B------:R-:W-:-:S04]  /*1400*/  ISETP.NE.U32.AND P0, PT, RZ, UR4, PT ;  /* 0x00000004ff007c0c */ /* 0x000fc8000bf05070 */
[----:B------:R-:W-:-:S13]  /*1410*/  ISETP.NE.AND.EX P0, PT, RZ, UR5, PT, P0 ;  /* 0x00000005ff007c0c */ /* 0x000fda000bf05300 */
[----:B------:R-:W-:Y:S05]  /*1420*/  @!P0 BRA `(.L_x_14) ;  /* 0x00000000000c8947 */ /* 0x000fea0003800000 */
[----:B------:R-:W0:Y:S02]  /*1430*/  LDC.64 R4, c[0x0][0x588] ;  /* 0x00016200ff047b82 */ /* 0x000e240000000a00 */
[----:B0-----:R1:W5:Y:S01]  /*1440*/  LDG.E R23, desc[UR38][R4.64] ;  /* 0x0000002604177981 */ /* 0x001362000c1e1900 */
[----:B------:R-:W-:Y:S05]  /*1450*/  BRA `(.L_x_13) ;  /* 0x0000000000087947 */ /* 0x000fea0003800000 */
.L_x_14:
[----:B------:R-:W-:Y:S02]  /*1460*/  ULDC UR4, c[0x0][0x580] ;  /* 0x0001600000047ab9 */ /* 0x000fe40000000800 */
[----:B------:R-:W-:-:S07]  /*1470*/  IMAD.U32 R23, RZ, RZ, UR4 ;  /* 0x00000004ff177e24 */ /* 0x000fce000f8e00ff */
.L_x_13:
[----:B------:R-:W-:Y:S02]  /*1480*/  ULDC.64 UR4, c[0x0][0x5a0] ;  /* 0x0001680000047ab9 */ /* 0x000fe40000000a00 */
[----:B------:R-:W-:-:S04]  /*1490*/  ISETP.NE.U32.AND P0, PT, RZ, UR4, PT ;  /* 0x00000004ff007c0c */ /* 0x000fc8000bf05070 */
[----:B------:R-:W-:-:S13]  /*14a0*/  ISETP.NE.AND.EX P0, PT, RZ, UR5, PT, P0 ;  /* 0x00000005ff007c0c */ /* 0x000fda000bf05300 */
[----:B------:R-:W-:Y:S05]  /*14b0*/  @!P0 BRA `(.L_x_15) ;  /* 0x00000000001c8947 */ /* 0x000fea0003800000 */
[----:B01----:R-:W0:Y:S02]  /*14c0*/  LDC.64 R4, c[0x0][0x5a0] ;  /* 0x00016800ff047b82 */ /* 0x003e240000000a00 */
[----:B0-----:R-:W2:Y:S02]  /*14d0*/  LDG.E.64 R4, desc[UR38][R4.64] ;  /* 0x0000002604047981 */ /* 0x001ea4000c1e1b00 */
[----:B--2---:R-:W-:-:S04]  /*14e0*/  ISETP.NE.U32.AND P0, PT, R4, RZ, PT ;  /* 0x000000ff0400720c */ /* 0x004fc80003f05070 */
[----:B------:R-:W-:-:S13]  /*14f0*/  ISETP.NE.AND.EX P0, PT, R5, RZ, PT, P0 ;  /* 0x000000ff0500720c */ /* 0x000fda0003f05300 */
[----:B------:R-:W-:Y:S05]  /*1500*/  @!P0 BRA `(.L_x_15) ;  /* 0x0000000000088947 */ /* 0x000fea0003800000 */
[----:B------:R0:W5:Y:S01]  /*1510*/  LD.E R66, desc[UR38][R4.64] ;  /* 0x0000002604427980 */ /* 0x000162000c101900 */
[----:B------:R-:W-:Y:S05]  /*1520*/  BRA `(.L_x_16) ;  /* 0x0000000000247947 */ /* 0x000fea0003800000 */
.L_x_15:
[----:B------:R-:W-:Y:S02]  /*1530*/  ULDC.64 UR4, c[0x0][0x590] ;  /* 0x0001640000047ab9 */ /* 0x000fe40000000a00 */
[----:B------:R-:W-:-:S04]  /*1540*/  ISETP.NE.U32.AND P0, PT, RZ, UR4, PT ;  /* 0x00000004ff007c0c */ /* 0x000fc8000bf05070 */
[----:B------:R-:W-:-:S13]  /*1550*/  ISETP.NE.AND.EX P0, PT, RZ, UR5, PT, P0 ;  /* 0x00000005ff007c0c */ /* 0x000fda000bf05300 */
[----:B------:R-:W-:Y:S05]  /*1560*/  @!P0 BRA `(.L_x_17) ;  /* 0x00000000000c8947 */ /* 0x000fea0003800000 */
[----:B------:R-:W2:Y:S02]  /*1570*/  LDC.64 R66, c[0x0][0x590] ;  /* 0x00016400ff427b82 */ /* 0x000ea40000000a00 */
[----:B--2---:R2:W5:Y:S01]  /*1580*/  LDG.E R66, desc[UR38][R66.64] ;  /* 0x0000002642427981 */ /* 0x004562000c1e1900 */
[----:B------:R-:W-:Y:S05]  /*1590*/  BRA `(.L_x_16) ;  /* 0x0000000000087947 */ /* 0x000fea0003800000 */
.L_x_17:
[----:B------:R-:W-:Y:S02]  /*15a0*/  ULDC UR4, c[0x0][0x584] ;  /* 0x0001610000047ab9 */ /* 0x000fe40000000800 */
[----:B------:R-:W-:-:S07]  /*15b0*/  IMAD.U32 R66, RZ, RZ, UR4 ;  /* 0x00000004ff427e24 */ /* 0x000fce000f8e00ff */
.L_x_16:
[----:B------:R-:W-:-:S13]  /*15c0*/  LOP3.LUT P0, RZ, R3, 0xff, RZ, 0xc0, !PT ;  /* 0x000000ff03ff7812 */ /* 0x000fda000780c0ff */
[----:B------:R-:W-:Y:S05]  /*15d0*/  @!P0 EXIT ;  /* 0x000000000000894d */ /* 0x000fea0003800000 */
[----:B------:R-:W3:Y:S01]  /*15e0*/  LDC R68, c[0x0][0x658] ;  /* 0x00019600ff447b82 */ /* 0x000ee20000000800 */
[----:B------:R-:W-:Y:S01]  /*15f0*/  ULDC.64 UR6, c[0x0][0x288] ;  /* 0x0000a20000067ab9 */ /* 0x000fe20000000a00 */
[----:B------:R-:W-:Y:S01]  /*1600*/  LOP3.LUT R7, R7, 0x1, RZ, 0xc0, !PT ;  /* 0x0000000107077812 */ /* 0x000fe200078ec0ff */
[----:B------:R-:W-:Y:S01]  /*1610*/  UIADD3 UR4, UR7, 0x1f, URZ ;  /* 0x0000001f07047890 */ /* 0x000fe2000fffe03f */
[----:B------:R-:W-:Y:S01]  /*1620*/  SHF.R.U32.HI R3, RZ, 0x2, R69 ;  /* 0x00000002ff037819 */ /* 0x000fe20000011645 */
[----:B01----:R-:W-:Y:S01]  /*1630*/  IMAD.U32 R4, RZ, RZ, UR6 ;  /* 0x00000006ff047e24 */ /* 0x003fe2000f8e00ff */
[----:B------:R-:W-:Y:S01]  /*1640*/  SHF.R.U32.HI R0, RZ, 0x1, R0 ;  /* 0x00000001ff007819 */ /* 0x000fe20000011600 */
[----:B------:R-:W-:Y:S01]  /*1650*/  USHF.R.S32.HI UR5, URZ, 0x1f, UR4 ;  /* 0x0000001f3f057899 */ /* 0x000fe20008011404 */
[----:B--2---:R-:W-:Y:S01]  /*1660*/  LOP3.LUT R67, R69, 0x3, RZ, 0xc0, !PT ;  /* 0x0000000345437812 */ /* 0x004fe200078ec0ff */
[----:B------:R-:W-:Y:S01]  /*1670*/  IMAD.SHL.U32 R64, R7, 0x40, RZ ;  /* 0x0000004007407824 */ /* 0x000fe200078e00ff */
[----:B------:R-:W-:Y:S01]  /*1680*/  LOP3.LUT R3, R3, 0x7, RZ, 0xc0, !PT ;  /* 0x0000000703037812 */ /* 0x000fe200078ec0ff */
[----:B------:R-:W-:Y:S01]  /*1690*/  ULEA.HI UR5, UR5, UR4, URZ, 0x5 ;  /* 0x0000000405057291 */ /* 0x000fe2000f8f283f */
[----:B------:R-:W-:Y:S01]  /*16a0*/  LOP3.LUT R0, R0, 0x30, RZ, 0xc0, !PT ;  /* 0x0000003000007812 */ /* 0x000fe200078ec0ff */
[----:B------:R-:W-:Y:S01]  /*16b0*/  IMAD R67, R67, -0x2, R4 ;  /* 0xfffffffe43437824 */ /* 0x000fe200078e0204 */
[--C-:B------:R-:W-:Y:S01]  /*16c0*/  LOP3.LUT R64, R64, 0x40, R3.reuse, 0xe2, !PT ;  /* 0x0000004040407812 */ /* 0x100fe200078ee203 */
[----:B------:R-:W-:Y:S01]  /*16d0*/  USHF.R.S32.HI UR43, URZ, 0x5, UR5 ;  /* 0x000000053f2b7899 */ /* 0x000fe20008011405 */
[----:B------:R-:W-:Y:S01]  /*16e0*/  IADD3 R4, RZ, -R0, -R3 ;  /* 0x80000000ff047210 */ /* 0x000fe20007ffe803 */
[----:B------:R-:W-:Y:S01]  /*16f0*/  IMAD.MOV.U32 R3, RZ, RZ, -0x1 ;  /* 0xffffffffff037424 */ /* 0x000fe200078e00ff */
[----:B------:R-:W-:Y:S01]  /*1700*/  LOP3.LUT R70, R69, 0x80, RZ, 0xc0, !PT ;  /* 0x0000008045467812 */ /* 0x000fe200078ec0ff */
[----:B------:R-:W-:Y:S01]  /*1710*/  UISETP.LT.AND UP0, UPT, UR43, 0x1, UPT ;  /* 0x000000012b00788c */ /* 0x000fe2000bf01270 */
[----:B------:R-:W-:Y:S01]  /*1720*/  IMAD.MOV.U32 R5, RZ, RZ, 0x1 ;  /* 0x00000001ff057424 */ /* 0x000fe200078e00ff */
[----:B------:R-:W-:Y:S01]  /*1730*/  ULDC UR4, c[0x0][0x284] ;  /* 0x0000a10000047ab9 */ /* 0x000fe20000000800 */
[----:B------:R-:W-:Y:S01]  /*1740*/  IMAD R4, R7, -0x40, R4 ;  /* 0xffffffc007047824 */ /* 0x000fe200078e0204 */
[----:B------:R-:W-:Y:S01]  /*1750*/  USEL UR44, UR43, 0x1, UP0 ;  /* 0x000000012b2c7887 */ /* 0x000fe20008000000 */
[----:B---3--:R-:W-:Y:S01]  /*1760*/  SHF.L.U32 R3, R3, R68, RZ ;  /* 0x0000004403037219 */ /* 0x008fe200000006ff */
[----:B------:R-:W-:Y:S01]  /*1770*/  IMAD.SHL.U32 R69, R69, 0x2, RZ ;  /* 0x0000000245457824 */ /* 0x000fe200078e00ff */
[----:B------:R-:W-:Y:S01]  /*1780*/  LOP3.LUT R64, R64, R0, RZ, 0xfc, !PT ;  /* 0x0000000040407212 */ /* 0x000fe200078efcff */
[----:B------:R-:W-:Y:S01]  /*1790*/  VIADD R72, R4, UR4 ;  /* 0x0000000404487c36 */ /* 0x000fe20008000000 */
[----:B------:R-:W-:Y:S01]  /*17a0*/  SHF.L.U32 R68, R5, R68, RZ ;  /* 0x0000004405447219 */ /* 0x000fe200000006ff */
[----:B------:R-:W-:Y:S01]  /*17b0*/  IMAD.MOV.U32 R65, RZ, RZ, RZ ;  /* 0x000000ffff417224 */ /* 0x000fe200078e00ff */
[----:B------:R-:W-:Y:S01]  /*17c0*/  SHF.R.U32.HI R70, RZ, 0x7, R70 ;  /* 0x00000007ff467819 */ /* 0x000fe20000011646 */
[----:B------:R-:W-:Y:S01]  /*17d0*/  UIADD3 UR44, UR43, -UR44, URZ ;  /* 0x8000002c2b2c7290 */ /* 0x000fe2000fffe03f */
[----:B------:R-:W-:Y:S01]  /*17e0*/  LOP3.LUT R71, RZ, R3, RZ, 0x33, !PT ;  /* 0x00000003ff477212 */ /* 0x000fe200078e33ff */
[----:B------:R-:W-:Y:S01]  /*17f0*/  UMOV UR40, URZ ;  /* 0x0000003f00287c82 */ /* 0x000fe20008000000 */
[----:B------:R-:W-:-:S09]  /*1800*/  UMOV UR41, URZ ;  /* 0x0000003f00297c82 */ /* 0x000fd20008000000 */
.L_x_121:
[----:B0-----:R-:W0:Y:S01]  /*1810*/  SHFL.IDX PT, R0, R70, RZ, 0x1f ;  /* 0x00001fff46007589 */ /* 0x001e2200000e0000 */
[----:B-1----:R-:W1:Y:S01]  /*1820*/  S2UR UR7, SR_CgaCtaId ;  /* 0x00000000000779c3 */ /* 0x002e620000008800 */
[----:B------:R-:W-:Y:S01]  /*1830*/  UMOV UR6, 0x400 ;  /* 0x0000040000067882 */ /* 0x000fe20000000000 */
[----:B0-----:R-:W-:Y:S01]  /*1840*/  R2UR UR4, R0 ;  /* 0x00000000000472ca */ /* 0x001fe200000e0000 */
[----:B-1----:R-:W-:-:S12]  /*1850*/  ULEA UR46, UR7, UR6, 0x18 ;  /* 0x00000006072e7291 */ /* 0x002fd8000f8ec03f */
[----:B------:R-:W-:-:S04]  /*1860*/  ULEA.HI UR5, UR4, UR4, URZ, 0x1 ;  /* 0x0000000404057291 */ /* 0x000fc8000f8f083f */
[----:B------:R-:W-:-:S04]  /*1870*/  ULOP3.LUT UR5, UR5, 0x1ffffe, URZ, 0xc0, !UPT ;  /* 0x001ffffe05057892 */ /* 0x000fc8000f8ec03f */
[----:B------:R-:W-:-:S03]  /*1880*/  UIADD3 UR5, UR4, -UR5, URZ ;  /* 0x8000000504057290 */ /* 0x000fc6000fffe03f */
[----:B------:R-:W-:Y:S01]  /*1890*/  ULDC UR4, c[0x0][0x28c] ;  /* 0x0000a30000047ab9 */ /* 0x000fe20000000800 */
[----:B------:R-:W-:Y:S01]  /*18a0*/  ULEA UR5, UR5, UR46, 0xb ;  /* 0x0000002e05057291 */ /* 0x000fe2000f8e583f */
[----:B------:R-:W-:-:S03]  /*18b0*/  ISETP.LT.AND P0, PT, RZ, UR4, PT ;  /* 0x00000004ff007c0c */ /* 0x000fc6000bf01270 */
[----:B------:R-:W-:-:S04]  /*18c0*/  UIADD3 UR5, UR5, 0x300, URZ ;  /* 0x0000030005057890 */ /* 0x000fc8000fffe03f */
[----:B------:R-:W-:-:S04]  /*18d0*/  USHF.R.U32.HI UR5, URZ, 0x4, UR5 ;  /* 0x000000043f057899 */ /* 0x000fc80008011605 */
[----:B------:R-:W-:-:S04]  /*18e0*/  ULOP3.LUT UR5, UR5, 0x3fff, URZ, 0xc0, !UPT ;  /* 0x00003fff05057892 */ /* 0x000fc8000f8ec03f */
[----:B------:R-:W-:Y:S01]  /*18f0*/  ULOP3.LUT UR45, UR5, 0x10000, URZ, 0xfc, !UPT ;  /* 0x00010000052d7892 */ /* 0x000fe2000f8efc3f */
[----:B---34-:R-:W-:Y:S11]  /*1900*/  @P0 BRA `(.L_x_18) ;  /* 0x0000000000400947 */ /* 0x018ff60003800000 */
[----:B------:R-:W-:Y:S01]  /*1910*/  MOV R0, 0x0 ;  /* 0x0000000000007802 */ /* 0x000fe20000000f00 */
[----:B------:R-:W-:Y:S01]  /*1920*/  ULDC.64 UR4, c[0x4][0x68] ;  /* 0x01001a0000047ab9 */ /* 0x000fe20000000a00 */
[----:B------:R-:W-:Y:S01]  /*1930*/  ULDC.64 UR6, c[0x4][0x8] ;  /* 0x0100020000067ab9 */ /* 0x000fe20000000a00 */
[----:B------:R-:W-:Y:S01]  /*1940*/  IMAD.U32 R4, RZ, RZ, UR4 ;  /* 0x00000004ff047e24 */ /* 0x000fe2000f8e00ff */
[----:B------:R0:W1:Y:S01]  /*1950*/  LDC.64 R14, c[0x4][R0] ;  /* 0x01000000000e7b82 */ /* 0x0000620000000a00 */
[----:B------:R-:W-:Y:S01]  /*1960*/  IMAD.U32 R5, RZ, RZ, UR5 ;  /* 0x00000005ff057e24 */ /* 0x000fe2000f8e00ff */
[----:B------:R-:W-:Y:S01]  /*1970*/  ULDC.64 UR4, c[0x4][0x70] ;  /* 0x01001c0000047ab9 */ /* 0x000fe20000000a00 */
[----:B------:R-:W-:Y:S02]  /*1980*/  IMAD.U32 R10, RZ, RZ, UR6 ;  /* 0x00000006ff0a7e24 */ /* 0x000fe4000f8e00ff */
[----:B------:R-:W-:Y:S02]  /*1990*/  IMAD.U32 R6, RZ, RZ, UR4 ;  /* 0x00000004ff067e24 */ /* 0x000fe4000f8e00ff */
[----:B------:R-:W-:-:S02]  /*19a0*/  IMAD.U32 R7, RZ, RZ, UR5 ;  /* 0x00000005ff077e24 */ /* 0x000fc4000f8e00ff */
[----:B------:R-:W-:Y:S02]  /*19b0*/  IMAD.U32 R11, RZ, RZ, UR7 ;  /* 0x00000007ff0b7e24 */ /* 0x000fe4000f8e00ff */
[----:B------:R-:W-:Y:S02]  /*19c0*/  IMAD.MOV.U32 R8, RZ, RZ, 0x1e1 ;  /* 0x000001e1ff087424 */ /* 0x000fe400078e00ff */
[----:B------:R-:W-:Y:S02]  /*19d0*/  IMAD.MOV.U32 R12, RZ, RZ, 0x1 ;  /* 0x00000001ff0c7424 */ /* 0x000fe400078e00ff */
[----:B0-----:R-:W-:-:S07]  /*19e0*/  IMAD.MOV.U32 R13, RZ, RZ, RZ ;  /* 0x000000ffff0d7224 */ /* 0x001fce00078e00ff */
[----:B------:R-:W-:-:S07]  /*19f0*/  LEPC R20, `(.L_x_18) ;  /* 0x000000001014794e */ /* 0x000fce0000000000 */
[----:B-1---5:R-:W-:Y:S05]  /*1a00*/  CALL.ABS.NOINC R14 ;  /* 0x000000000e007343 */ /* 0x022fea0003c00000 */
.L_x_18:
[----:B------:R-:W-:-:S04]  /*1a10*/  LOP3.LUT R0, R18, 0x1, RZ, 0xfc, !PT ;  /* 0x0000000112007812 */ /* 0x000fc800078efcff */
[----:B------:R-:W-:-:S13]  /*1a20*/  ISETP.NE.AND P0, PT, R0, 0x3, PT ;  /* 0x000000030000780c */ /* 0x000fda0003f05270 */
[----:B------:R-:W-:Y:S05]  /*1a30*/  @!P0 BRA `(.L_x_19) ;  /* 0x0000000000048947 */ /* 0x000fea0003800000 */
[----:B------:R-:W-:Y:S01]  /*1a40*/  BPT.TRAP 0x1 ;  /* 0x000000040000795c */ /* 0x000fe20000300000 */
.L_x_19:
[----:B------:R-:W-:Y:S02]  /*1a50*/  IMAD.U32 R3, RZ, RZ, UR41 ;  /* 0x00000029ff037e24 */ /* 0x000fe4000f8e00ff */
[----:B------:R-:W-:-:S03]  /*1a60*/  IMAD.U32 R0, RZ, RZ, UR40 ;  /* 0x00000028ff007e24 */ /* 0x000fc6000f8e00ff */
[----:B------:R-:W-:Y:S02]  /*1a70*/  LEA R3, R3, UR46, 0x3 ;  /* 0x0000002e03037c11 */ /* 0x000fe4000f8e18ff */
[----:B------:R-:W-:-:S04]  /*1a80*/  SHF.L.U32 R0, R0, 0x1f, RZ ;  /* 0x0000001f00007819 */ /* 0x000fc800000006ff */
[----:B------:R0:W1:Y:S01]  /*1a90*/  SYNCS.PHASECHK.TRANS64.TRYWAIT P1, [R3+URZ], R0 ;  /* 0x00000000030075a7 */ /* 0x000062000802017f */
[----:B------:R-:W-:Y:S05]  /*1aa0*/  @!P0 BRA `(.L_x_20) ;  /* 0x0000000000048947 */ /* 0x000fea0003800000 */
[----:B------:R-:W-:Y:S01]  /*1ab0*/  BPT.TRAP 0x1 ;  /* 0x000000040000795c */ /* 0x000fe20000300000 */
.L_x_20:
[----:B------:R-:W-:-:S05]  /*1ac0*/  IMAD.U32 R4, RZ, RZ, UR44 ;  /* 0x0000002cff047e24 */ /* 0x000fca000f8e00ff */
[----:B------:R-:W-:Y:S01]  /*1ad0*/  ISETP.GE.AND P2, PT, R4, 0x1, PT ;  /* 0x000000010400780c */ /* 0x000fe20003f46270 */
[----:B-1----:R-:W-:-:S12]  /*1ae0*/  @P1 BRA `(.L_x_21) ;  /* 0x0000000000081947 */ /* 0x002fd80003800000 */
[----:B------:R-:W1:Y:S02]  /*1af0*/  SYNCS.PHASECHK.TRANS64.TRYWAIT P1, [R3+URZ], R0 ;  /* 0x00000000030075a7 */ /* 0x000e64000802017f */
[----:B-1----:R-:W-:Y:S05]  /*1b00*/  @!P1 BRA `(.L_x_22) ;  /* 0x0000005800549947 */ /* 0x002fea0003800000 */
.L_x_21:
[----:B------:R-:W-:Y:S05]  /*1b10*/  WARPSYNC.ALL ;  /* 0x0000000000007948 */ /* 0x000fea0003800000 */
[----:B------:R-:W-:Y:S01]  /*1b20*/  UIADD3 UR4, UR46, 0x22300, URZ ;  /* 0x000223002e047890 */ /* 0x000fe2000fffe03f */
[----:B------:R-:W-:Y:S01]  /*1b30*/  WARPGROUP.ARRIVE ;  /* 0x00000000000079c5 */ /* 0x000fe20000000000 */
[----:B------:R-:W-:Y:S01]  /*1b40*/  UMOV UR5, 0xc0000010 ;  /* 0xc000001000057882 */ /* 0x000fe20000000000 */
[----:B------:R-:W-:Y:S01]  /*1b50*/  UMOV UR7, 0xc0000010 ;  /* 0xc000001000077882 */ /* 0x000fe20000000000 */
[----:B------:R-:W-:Y:S01]  /*1b60*/  USHF.R.U32.HI UR4, URZ, 0x4, UR4 ;  /* 0x000000043f047899 */ /* 0x000fe20008011604 */
[----:B------:R-:W-:-:S03]  /*1b70*/  UMOV UR9, UR5 ;  /* 0x0000000500097c82 */ /* 0x000fc60008000000 */
[----:B------:R-:W-:Y:S02]  /*1b80*/  ULOP3.LUT UR12, UR4, 0x3fff, URZ, 0xc0, !UPT ;  /* 0x00003fff040c7892 */ /* 0x000fe4000f8ec03f */
[----:B------:R-:W-:Y:S02]  /*1b90*/  ULEA UR4, UR41, UR45, 0x8 ;  /* 0x0000002d29047291 */ /* 0x000fe4000f8e403f */
[----:B------:R-:W-:-:S04]  /*1ba0*/  ULOP3.LUT UR12, UR12, 0x10000, URZ, 0xfc, !UPT ;  /* 0x000100000c0c7892 */ /* 0x000fc8000f8efc3f */
[----:B------:R-:W-:Y:S01]  /*1bb0*/  UIMAD UR10, UR41, 0xa0, UR12 ;  /* 0x000000a0290a78a4 */ /* 0x000fe2000f8e020c */
[----:B------:R-:W-:-:S03]  /*1bc0*/  UMOV UR8, UR4 ;  /* 0x0000000400087c82 */ /* 0x000fc60008000000 */
[----:B------:R-:W-:Y:S02]  /*1bd0*/  UIADD3 UR11, UR10, 0x20, URZ ;  /* 0x000000200a0b7890 */ /* 0x000fe4000fffe03f */
[----:B------:R-:W-:Y:S02]  /*1be0*/  UIADD3 UR13, UR10, 0x40, URZ ;  /* 0x000000400a0d7890 */ /* 0x000fe4000fffe03f */
[----:B------:R-:W-:Y:S01]  /*1bf0*/  UMOV UR6, UR10 ;  /* 0x0000000a00067c82 */ /* 0x000fe20008000000 */
[----:B------:R-:W-:Y:S01]  /*1c00*/  UIADD3 UR14, UR10, 0x60, URZ ;  /* 0x000000600a0e7890 */ /* 0x000fe2000fffe03f */
[----:B------:R-:W-:Y:S01]  /*1c10*/  IGMMA.64x16x32.S8.S8 R56, gdesc[UR4], RZ, !UPT, gsb0 ;  /* 0x00600000043879f1 */ /* 0x000fe2000c0410ff */
[----:B------:R-:W-:Y:S01]  /*1c20*/  UMOV UR6, UR11 ;  /* 0x0000000b00067c82 */ /* 0x000fe20008000000 */
[----:B------:R-:W-:Y:S01]  /*1c30*/  UMOV UR7, 0xc0000010 ;  /* 0xc000001000077882 */ /* 0x000fe20000000000 */
[----:B------:R-:W-:Y:S01]  /*1c40*/  UIADD3 UR15, UR10, 0x80, URZ ;  /* 0x000000800a0f7890 */ /* 0x000fe2000fffe03f */
[----:B------:R-:W-:-:S02]  /*1c50*/  UMOV UR11, 0xc0000010 ;  /* 0xc0000010000b7882 */ /* 0x000fc40000000000 */
[----:B------:R-:W-:Y:S01]  /*1c60*/  UMOV UR10, UR13 ;  /* 0x0000000d000a7c82 */ /* 0x000fe20008000000 */
[----:B------:R-:W-:Y:S02]  /*1c70*/  WARPGROUP.DEPBAR.LE gsb0, 0x0 ;  /* 0x00008000000079c5 */ /* 0x000fe40000010000 */
[----:B------:R-:W-:-:S06]  /*1c80*/  WARPGROUP.ARRIVE ;  /* 0x00000000000079c5 */ /* 0x000fcc0000000000 */
[----:B------:R-:W-:Y:S01]  /*1c90*/  IGMMA.64x16x32.S8.S8 R48, gdesc[UR4], RZ, !UPT, gsb0 ;  /* 0x00600000043079f1 */ /* 0x000fe2000c0410ff */
[----:B------:R-:W-:Y:S01]  /*1ca0*/  UMOV UR6, UR14 ;  /* 0x0000000e00067c82 */ /* 0x000fe20008000000 */
[----:B------:R-:W-:Y:S01]  /*1cb0*/  UMOV UR7, 0xc0000010 ;  /* 0xc000001000077882 */ /* 0x000fe20000000000 */
[----:B------:R-:W-:Y:S02]  /*1cc0*/  WARPGROUP.DEPBAR.LE gsb0, 0x0 ;  /* 0x00008000000079c5 */ /* 0x000fe40000010000 */
[----:B------:R-:W-:-:S06]  /*1cd0*/  WARPGROUP.ARRIVE ;  /* 0x00000000000079c5 */ /* 0x000fcc0000000000 */
[----:B------:R-:W-:Y:S03]  /*1ce0*/  IGMMA.64x16x32.S8.S8 R40, gdesc[UR8], RZ, !UPT, gsb0 ;  /* 0x00600000082879f1 */ /* 0x000fe6000c0410ff */
        /* <DEDUP_REMOVED lines=9> */
[----:B------:R-:W-:Y:S05]  /*1d80*/  @!P2 BRA `(.L_x_23) ;  /* 0x000000040028a947 */ /* 0x000fea0003800000 */
[----:B------:R-:W-:Y:S01]  /*1d90*/  UIADD3 UR4, UR41, 0x1, URZ ;  /* 0x0000000129047890 */ /* 0x000fe2000fffe03f */
[----:B01----:R-:W-:Y:S02]  /*1da0*/  IMAD.U32 R0, RZ, RZ, UR44 ;  /* 0x0000002cff007e24 */ /* 0x003fe4000f8e00ff */
[----:B------:R-:W-:Y:S01]  /*1db0*/  IMAD.U32 R3, RZ, RZ, UR41 ;  /* 0x00000029ff037e24 */ /* 0x000fe2000f8e00ff */
[----:B------:R-:W-:-:S04]  /*1dc0*/  UISETP.NE.AND UP0, UPT, UR4, 0x22, UPT ;  /* 0x000000220400788c */ /* 0x000fc8000bf05270 */
[----:B------:R-:W-:Y:S02]  /*1dd0*/  USEL UR5, URZ, 0x1, UP0 ;  /* 0x000000013f057887 */ /* 0x000fe40008000000 */
[----:B------:R-:W-:Y:S02]  /*1de0*/  USEL UR8, UR4, URZ, UP0 ;  /* 0x0000003f04087287 */ /* 0x000fe40008000000 */
[----:B------:R-:W-:-:S06]  /*1df0*/  ULOP3.LUT UR5, UR40, UR5, URZ, 0x3c, !UPT ;  /* 0x0000000528057292 */ /* 0x000fcc000f8e3c3f */
[----:B------:R-:W-:-:S07]  /*1e00*/  IMAD.U32 R6, RZ, RZ, UR5 ;  /* 0x00000005ff067e24 */ /* 0x000fce000f8e00ff */
.L_x_30:
[----:B------:R-:W-:Y:S05]  /*1e10*/  @!P0 BRA `(.L_x_24) ;  /* 0x0000000000048947 */ /* 0x000fea0003800000 */
[----:B------:R-:W-:Y:S01]  /*1e20*/  BPT.TRAP 0x1 ;  /* 0x000000040000795c */ /* 0x000fe20000300000 */
.L_x_24:
[----:B------:R-:W0:Y:S01]  /*1e30*/  S2UR UR5, SR_CgaCtaId ;  /* 0x00000000000579c3 */ /* 0x000e220000008800 */
[----:B------:R-:W-:Y:S01]  /*1e40*/  UMOV UR4, 0x400 ;  /* 0x0000040000047882 */ /* 0x000fe20000000000 */
[----:B------:R-:W-:Y:S01]  /*1e50*/  SHF.L.U32 R4, R6, 0x1f, RZ ;  /* 0x0000001f06047819 */ /* 0x000fe200000006ff */
[----:B0-----:R-:W-:-:S04]  /*1e60*/  ULEA UR14, UR5, UR4, 0x18 ;  /* 0x00000004050e7291 */ /* 0x001fc8000f8ec03f */
[----:B------:R-:W-:-:S09]  /*1e70*/  ULEA UR4, UR8, UR14, 0x3 ;  /* 0x0000000e08047291 */ /* 0x000fd2000f8e183f */
[----:B------:R0:W1:Y:S01]  /*1e80*/  SYNCS.PHASECHK.TRANS64.TRYWAIT P1, [UR4], R4 ;  /* 0x00000004ff0075a7 */ /* 0x0000620008020144 */
[----:B------:R-:W-:Y:S05]  /*1e90*/  @!P0 BRA `(.L_x_25) ;  /* 0x0000000000048947 */ /* 0x000fea0003800000 */
[----:B------:R-:W-:Y:S01]  /*1ea0*/  BPT.TRAP 0x1 ;  /* 0x000000040000795c */ /* 0x000fe20000300000 */
.L_x_25:
[----:B-1----:R-:W-:Y:S05]  /*1eb0*/  @P1 BRA `(.L_x_26) ;  /* 0x0000000000081947 */ /* 0x002fea0003800000 */
[----:B------:R-:W1:Y:S02]  /*1ec0*/  SYNCS.PHASECHK.TRANS64.TRYWAIT P1, [UR4], R4 ;  /* 0x00000004ff0075a7 */ /* 0x000e640008020144 */
[----:B-1----:R-:W-:Y:S05]  /*1ed0*/  @!P1 BRA `(.L_x_27) ;  /* 0x0000005400749947 */ /* 0x002fea0003800000 */
.L_x_26:
[----:B------:R-:W-:Y:S01]  /*1ee0*/  ULEA UR4, UR8, UR45, 0x8 ;  /* 0x0000002d08047291 */ /* 0x000fe2000f8e403f */
[----:B------:R-:W-:Y:S01]  /*1ef0*/  WARPGROUP.ARRIVE ;  /* 0x00000000000079c5 */ /* 0x000fe20000000000 */
[----:B------:R-:W-:Y:S01]  /*1f00*/  UIMAD UR9, UR8, 0xa0, UR12 ;  /* 0x000000a0080978a4 */ /* 0x000fe2000f8e020c */
[----:B------:R-:W-:Y:S01]  /*1f10*/  UMOV UR5, 0xc0000010 ;  /* 0xc000001000057882 */ /* 0x000fe20000000000 */
[----:B------:R-:W-:Y:S02]  /*1f20*/  UMOV UR7, 0xc0000010 ;  /* 0xc000001000077882 */ /* 0x000fe40000000000 */
[----:B------:R-:W-:Y:S02]  /*1f30*/  UIADD3 UR10, UR9, 0x20, URZ ;  /* 0x00000020090a7890 */ /* 0x000fe4000fffe03f */
[----:B------:R-:W-:Y:S02]  /*1f40*/  UIADD3 UR11, UR9, 0x40, URZ ;  /* 0x00000040090b7890 */ /* 0x000fe4000fffe03f */
[----:B------:R-:W-:Y:S01]  /*1f50*/  UMOV UR6, UR9 ;  /* 0x0000000900067c82 */ /* 0x000fe20008000000 */
[----:B------:R-:W-:Y:S01]  /*1f60*/  UIADD3 UR13, UR9, 0x60, URZ ;  /* 0x00000060090d7890 */ /* 0x000fe2000fffe03f */
[----:B------:R-:W-:Y:S01]  /*1f70*/  IGMMA.64x16x32.S8.S8 R56, gdesc[UR4], R56, gsb0 ;  /* 0x00600000043879f1 */ /* 0x000fe20008041038 */
[----:B------:R-:W-:Y:S01]  /*1f80*/  UMOV UR6, UR10 ;  /* 0x0000000a00067c82 */ /* 0x000fe20008000000 */
[----:B------:R-:W-:Y:S01]  /*1f90*/  UMOV UR7, 0xc0000010 ;  /* 0xc000001000077882 */ /* 0x000fe20000000000 */
[----:B------:R-:W-:Y:S01]  /*1fa0*/  UIADD3 UR9, UR9, 0x80, URZ ;  /* 0x0000008009097890 */ /* 0x000fe2000fffe03f */
[----:B------:R-:W-:-:S02]  /*1fb0*/  WARPGROUP.DEPBAR.LE gsb0, 0x0 ;  /* 0x00008000000079c5 */ /* 0x000fc40000010000 */
[----:B------:R-:W-:-:S06]  /*1fc0*/  WARPGROUP.ARRIVE ;  /* 0x00000000000079c5 */ /* 0x000fcc0000000000 */
[----:B------:R-:W-:Y:S01]  /*1fd0*/  IGMMA.64x16x32.S8.S8 R48, gdesc[UR4], R48, gsb0 ;  /* 0x00600000043079f1 */ /* 0x000fe20008041030 */
[----:B------:R-:W-:Y:S01]  /*1fe0*/  UMOV UR6, UR11 ;  /* 0x0000000b00067c82 */ /* 0x000fe20008000000 */
[----:B------:R-:W-:Y:S01]  /*1ff0*/  UMOV UR7, 0xc0000010 ;  /* 0xc000001000077882 */ /* 0x000fe20000000000 */
[----:B------:R-:W-:Y:S02]  /*2000*/  WARPGROUP.DEPBAR.LE gsb0, 0x0 ;  /* 0x00008000000079c5 */ /* 0x000fe40000010000 */
        /* <DEDUP_REMOVED lines=11> */
[----:B------:R-:W-:Y:S03]  /*20c0*/  IGMMA.64x16x32.S8.S8 R24, gdesc[UR4], R24, gsb0 ;  /* 0x00600000041879f1 */ /* 0x000fe60008041018 */
[----:B------:R-:W-:Y:S02]  /*20d0*/  WARPGROUP.DEPBAR.LE gsb0, 0x0 ;  /* 0x00008000000079c5 */ /* 0x000fe40000010000 */
[----:B------:R-:W-:Y:S05]  /*20e0*/  @!P0 BRA `(.L_x_28) ;  /* 0x0000000000048947 */ /* 0x000fea0003800000 */
[----:B------:R-:W-:Y:S01]  /*20f0*/  BPT.TRAP 0x1 ;  /* 0x000000040000795c */ /* 0x000fe20000300000 */
.L_x_28:
[----:B------:R-:W-:-:S13]  /*2100*/  ISETP.NE.AND P1, PT, R22, RZ, PT ;  /* 0x000000ff1600720c */ /* 0x000fda0003f25270 */
[----:B01----:R-:W-:-:S05]  /*2110*/  @P1 LEA R4, R3, UR14, 0x3 ;  /* 0x0000000e03041c11 */ /* 0x003fca000f8e18ff */
[----:B------:R-:W-:-:S05]  /*2120*/  @P1 VIADD R4, R4, 0x110 ;  /* 0x0000011004041836 */ /* 0x000fca0000000000 */
[----:B------:R-:W-:-:S04]  /*2130*/  @P1 PRMT R4, R19, 0x654, R4 ;  /* 0x0000065413041816 */ /* 0x000fc80000000004 */
[----:B------:R0:W-:Y:S01]  /*2140*/  @P1 SYNCS.ARRIVE.TRANS64.RED.A1T0 RZ, [R4+URZ], RZ ;  /* 0x000000ff04ff19a7 */ /* 0x0001e2000810043f */
[----:B------:R-:W-:-:S13]  /*2150*/  ISETP.GT.U32.AND P1, PT, R18, 0x1, PT ;  /* 0x000000011200780c */ /* 0x000fda0003f24070 */
[----:B0-----:R-:W-:Y:S05]  /*2160*/  @P1 BRA `(.L_x_29) ;  /* 0x0000000000041947 */ /* 0x001fea0003800000 */
[----:B------:R-:W-:Y:S01]  /*2170*/  BPT.TRAP 0x1 ;  /* 0x000000040000795c */ /* 0x000fe20000300000 */
.L_x_29:
[----:B------:R-:W-:Y:S01]  /*2180*/  UIADD3 UR8, UR8, 0x1, URZ ;  /* 0x0000000108087890 */ /* 0x000fe2000fffe03f */
[C---:B------:R-:W-:Y:S01]  /*2190*/  ISETP.GT.AND P2, PT, R0.reuse, 0x1, PT ;  /* 0x000000010000780c */ /* 0x040fe20003f44270 */
[----:B------:R-:W-:Y:S02]  /*21a0*/  VIADD R3, R3, 0x1 ;  /* 0x0000000103037836 */ /* 0x000fe40000000000 */
[----:B------:R-:W-:Y:S01]  /*21b0*/  UISETP.NE.AND UP0, UPT, UR8, 0x22, UPT ;  /* 0x000000220800788c */ /* 0x000fe2000bf05270 */
[----:B------:R-:W-:Y:S02]  /*21c0*/  VIADD R0, R0, 0xffffffff ;  /* 0xffffffff00007836 */ /* 0x000fe40000000000 */
[C---:B------:R-:W-:Y:S01]  /*21d0*/  ISETP.NE.AND P1, PT, R3.reuse, 0x22, PT ;  /* 0x000000220300780c */ /* 0x040fe20003f25270 */
[----:B------:R-:W-:Y:S02]  /*21e0*/  USEL UR4, URZ, 0x1, UP0 ;  /* 0x000000013f047887 */ /* 0x000fe40008000000 */
[----:B------:R-:W-:Y:S01]  /*21f0*/  USEL UR8, UR8, URZ, UP0 ;  /* 0x0000003f08087287 */ /* 0x000fe20008000000 */
[----:B------:R-:W-:-:S03]  /*2200*/  SEL R3, R3, RZ, P1 ;  /* 0x000000ff03037207 */ /* 0x000fc60000800000 */
[----:B------:R-:W-:Y:S01]  /*2210*/  LOP3.LUT R6, R6, UR4, RZ, 0x3c, !PT ;  /* 0x0000000406067c12 */ /* 0x000fe2000f8e3cff */
[----:B------:R-:W-:Y:S07]  /*2220*/  @P2 BRA `(.L_x_30) ;  /* 0xfffffff800f82947 */ /* 0x000fee000383ffff */
.L_x_23:
[----:B01----:R-:W0:Y:S02]  /*2230*/  LDC R0, c[0x0][0x28c] ;  /* 0x0000a300ff007b82 */ /* 0x003e240000000800 */
[----:B0-----:R-:W-:-:S13]  /*2240*/  ISETP.GE.AND P1, PT, R0, 0x1, PT ;  /* 0x000000010000780c */ /* 0x001fda0003f26270 */
[----:B------:R-:W-:Y:S05]  /*2250*/  @!P1 BRA `(.L_x_31) ;  /* 0x0000000000549947 */ /* 0x000fea0003800000 */
[----:B------:R-:W-:Y:S05]  /*2260*/  @!P0 BRA `(.L_x_32) ;  /* 0x0000000000048947 */ /* 0x000fea0003800000 */
[----:B------:R-:W-:Y:S01]  /*2270*/  BPT.TRAP 0x1 ;  /* 0x000000040000795c */ /* 0x000fe20000300000 */
.L_x_32:
[----:B------:R-:W-:Y:S01]  /*2280*/  ISETP.NE.AND P0, PT, R22, RZ, PT ;  /* 0x000000ff1600720c */ /* 0x000fe20003f05270 */
[----:B------:R-:W-:Y:S01]  /*2290*/  BSSY B0, `(.L_x_33) ;  /* 0x000000f000007945 */ /* 0x000fe20003800000 */
[----:B------:R-:W-:-:S11]  /*22a0*/  ISETP.GT.U32.AND P1, PT, R18, 0x1, PT ;  /* 0x000000011200780c */ /* 0x000fd60003f24070 */
[----:B------:R-:W-:Y:S05]  /*22b0*/  @!P0 BRA `(.L_x_34) ;  /* 0x0000000000308947 */ /* 0x000fea0003800000 */
[----:B------:R-:W0:Y:S01]  /*22c0*/  S2UR UR7, SR_CgaCtaId ;  /* 0x00000000000779c3 */ /* 0x000e220000008800 */
[----:B------:R-:W-:-:S04]  /*22d0*/  UIADD3 UR6, UR44, UR41, URZ ;  /* 0x000000292c067290 */ /* 0x000fc8000fffe03f */
[----:B------:R-:W-:-:S04]  /*22e0*/  UIMAD.WIDE.U32 UR4, UR6, -0xf0f0f0f, URZ ;  /* 0xf0f0f0f1060478a5 */ /* 0x000fc8000f8e003f */
[----:B------:R-:W-:-:S03]  /*22f0*/  USHF.R.U32.HI UR4, URZ, 0x5, UR5 ;  /* 0x000000053f047899 */ /* 0x000fc60008011605 */
[----:B------:R-:W-:Y:S01]  /*2300*/  UMOV UR5, 0x400 ;  /* 0x0000040000057882 */ /* 0x000fe20000000000 */
[----:B------:R-:W-:Y:S02]  /*2310*/  UIMAD UR6, UR4, -0x22, UR6 ;  /* 0xffffffde040678a4 */ /* 0x000fe4000f8e0206 */
[----:B0-----:R-:W-:-:S04]  /*2320*/  ULEA UR5, UR7, UR5, 0x18 ;  /* 0x0000000507057291 */ /* 0x001fc8000f8ec03f */
[----:B------:R-:W-:-:S04]  /*2330*/  ULEA UR6, UR6, UR5, 0x3 ;  /* 0x0000000506067291 */ /* 0x000fc8000f8e183f */
[----:B------:R-:W-:-:S06]  /*2340*/  UIADD3 UR6, UR6, 0x110, URZ ;  /* 0x0000011006067890 */ /* 0x000fcc000fffe03f */
[----:B------:R-:W-:-:S05]  /*2350*/  IMAD.U32 R0, RZ, RZ, UR6 ;  /* 0x00000006ff007e24 */ /* 0x000fca000f8e00ff */
[----:B------:R-:W-:-:S04]  /*2360*/  PRMT R0, R19, 0x654, R0 ;  /* 0x0000065413007816 */ /* 0x000fc80000000000 */
[----:B------:R0:W-:Y:S03]  /*2370*/  SYNCS.ARRIVE.TRANS64.RED.A1T0 RZ, [R0+URZ], RZ ;  /* 0x000000ff00ff79a7 */ /* 0x0001e6000810043f */
.L_x_34:
[----:B------:R-:W-:Y:S05]  /*2380*/  BSYNC B0 ;  /* 0x0000000000007941 */ /* 0x000fea0003800000 */
.L_x_33:
[----:B------:R-:W-:Y:S05]  /*2390*/  @P1 BRA `(.L_x_31) ;  /* 0x0000000000041947 */ /* 0x000fea0003800000 */
[----:B------:R-:W-:Y:S01]  /*23a0*/  BPT.TRAP 0x1 ;  /* 0x000000040000795c */ /* 0x000fe20000300000 */
.L_x_31:
[----:B------:R-:W-:Y:S01]  /*23b0*/  UISETP.GE.U32.AND UP1, UPT, UR43, 0x22, UPT ;  /* 0x000000222b00788c */ /* 0x000fe2000bf26070 */
[----:B------:R-:W-:Y:S01]  /*23c0*/  IMAD R76, R76, 0x50, RZ ;  /* 0x000000504c4c7824 */ /* 0x000fe200078e02ff */
[----:B------:R-:W-:Y:S01]  /*23d0*/  UIADD3 UR41, UR43, UR41, URZ ;  /* 0x000000292b297290 */ /* 0x000fe2000fffe03f */
[----:B------:R-:W-:Y:S01]  /*23e0*/  IMAD.SHL.U32 R3, R75, 0x80, RZ ;  /* 0x000000804b037824 */ /* 0x000fe200078e00ff */
[----:B------:R-:W-:Y:S01]  /*23f0*/  ULDC UR7, c[0x0][0x288] ;  /* 0x0000a20000077ab9 */ /* 0x000fe20000000800 */
[----:B0-----:R-:W-:Y:S01]  /*2400*/  IMAD.MOV.U32 R0, RZ, RZ, -0x1 ;  /* 0xffffffffff007424 */ /* 0x001fe200078e00ff */
[----:B------:R-:W-:Y:S01]  /*2410*/  UISETP.GT.U32.AND UP0, UPT, UR41, 0x21, UPT ;  /* 0x000000212900788c */ /* 0x000fe2000bf04070 */
[----:B------:R-:W-:-:S03]  /*2420*/  ISETP.GE.AND P0, PT, R76, UR7, PT ;  /* 0x000000074c007c0c */ /* 0x000fc6000bf06270 */
[----:B------:R-:W-:Y:S02]  /*2430*/  UISETP.LT.U32.AND UP0, UPT, UR43, 0x22, UP0 ;  /* 0x000000222b00788c */ /* 0x000fe40008701070 */
[----:B------:R-:W-:Y:S02]  /*2440*/  @UP1 UIMAD.WIDE.U32 UR4, UR41, -0xf0f0f0f, URZ ;  /* 0xf0f0f0f1290418a5 */ /* 0x000fe4000f8e003f */
[----:B------:R-:W-:Y:S02]  /*2450*/  USEL UR6, URZ, 0x1, !UP0 ;  /* 0x000000013f067887 */ /* 0x000fe4000c000000 */
[----:B------:R-:W-:Y:S02]  /*2460*/  @UP1 USHF.R.U32.HI UR4, URZ, 0x5, UR5 ;  /* 0x000000053f041899 */ /* 0x000fe40008011605 */
[----:B------:R-:W-:Y:S01]  /*2470*/  ULOP3.LUT UR40, UR40, UR6, URZ, 0x3c, !UPT ;  /* 0x0000000628287292 */ /* 0x000fe2000f8e3c3f */
[----:B------:R-:W-:Y:S02]  /*2480*/  ULDC UR5, c[0x0][0x284] ;  /* 0x0000a10000057ab9 */ /* 0x000fe40000000800 */
[----:B------:R-:W-:Y:S01]  /*2490*/  ISETP.GE.OR P0, PT, R3, UR5, P0 ;  /* 0x0000000503007c0c */ /* 0x000fe20008706670 */
[----:B------:R-:W-:-:S12]  /*24a0*/  @UP1 ULOP3.LUT UR40, UR40, 0x1, UR4, 0x78, !UPT ;  /* 0x0000000128281892 */ /* 0x000fd8000f8e7804 */
[----:B------:R-:W-:Y:S05]  /*24b0*/  @P0 BRA `(.L_x_35) ;  /* 0x0000002000d00947 */ /* 0x000fea0003800000 */
[----:B------:R-:W0:Y:S01]  /*24c0*/  LDC.64 R10, c[0x0][0x5c8] ;  /* 0x00017200ff0a7b82 */ /* 0x000e220000000a00 */
[----:B------:R-:W-:Y:S01]  /*24d0*/  SHF.R.S32.HI R13, RZ, 0x1f, R74 ;  /* 0x0000001fff0d7819 */ /* 0x000fe2000001144a */
[----:B------:R-:W-:Y:S01]  /*24e0*/  ULDC.64 UR4, c[0x0][0x5d0] ;  /* 0x0001740000047ab9 */ /* 0x000fe20000000a00 */
[----:B------:R-:W-:Y:S01]  /*24f0*/  LOP3.LUT R8, R76, 0x6, R69, 0xf8, !PT ;  /* 0x000000064c087812 */ /* 0x000fe200078ef845 */
[----:B------:R-:W-:Y:S01]  /*2500*/  IMAD.WIDE R20, R75, 0x80, R64 ;  /* 0x000000804b147825 */ /* 0x000fe200078e0240 */
[----:B------:R-:W-:Y:S02]  /*2510*/  BSSY B0, `(.L_x_35) ;  /* 0x000022e000007945 */ /* 0x000fe40003800000 */
[----:B------:R-:W-:Y:S01]  /*2520*/  SHF.R.S32.HI R9, RZ, 0x1f, R8 ;  /* 0x0000001fff097819 */ /* 0x000fe20000011408 */
[----:B------:R-:W-:Y:S02]  /*2530*/  IMAD R5, R13, UR4, RZ ;  /* 0x000000040d057c24 */ /* 0x000fe4000f8e02ff */
[----:B------:R-:W-:-:S02]  /*2540*/  IMAD.IADD R3, R72, 0x1, -R3 ;  /* 0x0000000148037824 */ /* 0x000fc400078e0a03 */
[C---:B------:R-:W-:Y:S02]  /*2550*/  IMAD R7, R74.reuse, UR5, R5 ;  /* 0x000000054a077c24 */ /* 0x040fe4000f8e0205 */
[----:B------:R-:W-:Y:S01]  /*2560*/  IMAD.WIDE.U32 R4, R74, UR4, R8 ;  /* 0x000000044a047c25 */ /* 0x000fe2000f8e0008 */
[----:B------:R-:W-:-:S03]  /*2570*/  ULDC.64 UR4, c[0x0][0x5c0] ;  /* 0x0001700000047ab9 */ /* 0x000fc60000000a00 */
[----:B------:R-:W-:Y:S02]  /*2580*/  IMAD.IADD R5, R5, 0x1, R7 ;  /* 0x0000000105057824 */ /* 0x000fe400078e0207 */
[----:B------:R-:W-:Y:S02]  /*2590*/  IMAD.IADD R12, R67, 0x1, -R76 ;  /* 0x00000001430c7824 */ /* 0x000fe400078e0a4c */
[-C--:B0-----:R-:W-:Y:S02]  /*25a0*/  IMAD R6, R21, R10.reuse, RZ ;  /* 0x0000000a15067224 */ /* 0x081fe400078e02ff */
[----:B------:R-:W-:-:S04]  /*25b0*/  IMAD.WIDE.U32 R4, R20, R10, R4 ;  /* 0x0000000a14047225 */ /* 0x000fc800078e0004 */
[----:B------:R-:W-:Y:S01]  /*25c0*/  IMAD R7, R20, R11, R6 ;  /* 0x0000000b14077224 */ /* 0x000fe200078e0206 */
[----:B------:R-:W-:-:S04]  /*25d0*/  IADD3 R4, P0, R4, UR4, RZ ;  /* 0x0000000404047c10 */ /* 0x000fc8000ff1e0ff */
[----:B------:R-:W-:Y:S02]  /*25e0*/  IADD3.X R5, R5, UR5, R7, P0, !PT ;  /* 0x0000000505057c10 */ /* 0x000fe400087fe407 */
[----:B-----5:R-:W-:Y:S02]  /*25f0*/  ISETP.NE.AND P0, PT, R66, RZ, PT ;  /* 0x000000ff4200720c */ /* 0x020fe40003f05270 */
[----:B------:R-:W-:-:S04]  /*2600*/  LEA R6, P1, R10, R4, 0x3 ;  /* 0x000000040a067211 */ /* 0x000fc800078218ff */
[----:B------:R-:W-:-:S07]  /*2610*/  LEA.HI.X R7, R10, R5, R11, 0x3, P1 ;  /* 0x000000050a077211 */ /* 0x000fce00008f1c0b */
[----:B------:R-:W-:Y:S05]  /*2620*/  @!P0 BRA `(.L_x_36) ;  /* 0x0000001800408947 */ /* 0x000fea0003800000 */
[----:B------:R-:W0:Y:S01]  /*2630*/  LDC.64 R78, c[0x0][0x5b0] ;  /* 0x00016c00ff4e7b82 */ /* 0x000e220000000a00 */
[----:B------:R-:W-:Y:S01]  /*2640*/  ULDC.64 UR4, c[0x0][0x5b8] ;  /* 0x00016e0000047ab9 */ /* 0x000fe20000000a00 */
[----:B------:R-:W-:Y:S01]  /*2650*/  ISETP.GE.AND P1, PT, R3, 0x1, PT ;  /* 0x000000010300780c */ /* 0x000fe20003f26270 */
[----:B------:R-:W-:Y:S01]  /*2660*/  IMAD R11, R13, UR4, RZ ;  /* 0x000000040d0b7c24 */ /* 0x000fe2000f8e02ff */
[----:B------:R-:W-:Y:S01]  /*2670*/  BSSY B1, `(.L_x_37) ;  /* 0x000000e000017945 */ /* 0x000fe20003800000 */
[----:B------:R-:W-:Y:S01]  /*2680*/  IMAD.WIDE.U32 R76, R74, UR4, R8 ;  /* 0x000000044a4c7c25 */ /* 0x000fe2000f8e0008 */
[----:B------:R-:W-:Y:S02]  /*2690*/  ISETP.LT.OR P4, PT, R12, 0x1, !P1 ;  /* 0x000000010c00780c */ /* 0x000fe40004f81670 */
[----:B------:R-:W1:Y:S01]  /*26a0*/  LDC.64 R80, c[0x0][0x5a8] ;  /* 0x00016a00ff507b82 */ /* 0x000e620000000a00 */
[----:B------:R-:W-:Y:S02]  /*26b0*/  IMAD R11, R74, UR5, R11 ;  /* 0x000000054a0b7c24 */ /* 0x000fe4000f8e020b */
[----:B------:R-:W-:-:S02]  /*26c0*/  IMAD.MOV.U32 R10, RZ, RZ, R76 ;  /* 0x000000ffff0a7224 */ /* 0x000fc400078e004c */
[----:B------:R-:W-:Y:S02]  /*26d0*/  IMAD.IADD R11, R77, 0x1, R11 ;  /* 0x000000014d0b7824 */ /* 0x000fe400078e020b */
[-C--:B0-----:R-:W-:Y:S02]  /*26e0*/  IMAD R13, R21, R78.reuse, RZ ;  /* 0x0000004e150d7224 */ /* 0x081fe400078e02ff */
[----:B------:R-:W-:-:S04]  /*26f0*/  IMAD.WIDE.U32 R8, R20, R78, R10 ;  /* 0x0000004e14087225 */ /* 0x000fc800078e000a */
[----:B------:R-:W-:Y:S01]  /*2700*/  IMAD R75, R20, R79, R13 ;  /* 0x0000004f144b7224 */ /* 0x000fe200078e020d */
[----:B-1----:R-:W-:-:S04]  /*2710*/  IADD3 R8, P0, R8, R80, RZ ;  /* 0x0000005008087210 */ /* 0x002fc80007f1e0ff */
[----:B------:R-:W-:Y:S01]  /*2720*/  IADD3.X R9, R81, R9, R75, P0, !PT ;  /* 0x0000000951097210 */ /* 0x000fe200007fe44b */
[----:B------:R-:W-:Y:S08]  /*2730*/  @P4 BRA `(.L_x_38) ;  /* 0x0000000000044947 */ /* 0x000ff00003800000 */
[----:B------:R0:W5:Y:S02]  /*2740*/  LDG.E.U8 R73, desc[UR38][R8.64] ;  /* 0x0000002608497981 */ /* 0x000164000c1e1100 */
.L_x_38:
[----:B------:R-:W-:Y:S05]  /*2750*/  BSYNC B1 ;  /* 0x0000000000017941 */ /* 0x000fea0003800000 */
.L_x_37:
[C---:B------:R-:W-:Y:S01]  /*2760*/  SHF.L.U64.HI R15, R78.reuse, 0x3, R79 ;  /* 0x000000034e0f7819 */ /* 0x040fe2000001024f */
[----:B------:R-:W-:Y:S01]  /*2770*/  IMAD.SHL.U32 R14, R78, 0x8, RZ ;  /* 0x000000084e0e7824 */ /* 0x000fe200078e00ff */
[----:B-----5:R-:W-:Y:S01]  /*2780*/  LOP3.LUT R10, R73, 0xffff, RZ, 0xc0, !PT ;  /* 0x0000ffff490a7812 */ /* 0x020fe200078ec0ff */
[----:B------:R-:W-:Y:S01]  /*2790*/  BSSY B1, `(.L_x_39) ;  /* 0x0000013000017945 */ /* 0x000fe20003800000 */
[----:B------:R-:W-:Y:S01]  /*27a0*/  ISETP.GE.AND P0, PT, R3, 0x9, PT ;  /* 0x000000090300780c */ /* 0x000fe20003f06270 */
[----:B------:R-:W-:Y:S01]  /*27b0*/  IMAD.WIDE.U32 R14, R20, R78, R14 ;  /* 0x0000004e140e7225 */ /* 0x000fe200078e000e */
[----:B------:R-:W-:Y:S02]  /*27c0*/  PRMT R13, R10, 0x8880, RZ ;  /* 0x000088800a0d7816 */ /* 0x000fe400000000ff */
[----:B------:R-:W-:Y:S01]  /*27d0*/  ISETP.LT.OR P5, PT, R12, 0x9, !P1 ;  /* 0x000000090c00780c */ /* 0x000fe20004fa1670 */
[----:B------:R-:W-:Y:S01]  /*27e0*/  IMAD.IADD R15, R75, 0x1, R15 ;  /* 0x000000014b0f7824 */ /* 0x000fe200078e020f */
[----:B------:R-:W-:Y:S01]  /*27f0*/  IADD3 R10, P2, P3, R76, R80, R14 ;  /* 0x000000504c0a7210 */ /* 0x000fe20007b5e00e */
[----:B------:R-:W-:-:S03]  /*2800*/  IMAD R20, R13, R66, RZ ;  /* 0x000000420d147224 */ /* 0x000fc600078e02ff */
[----:B------:R-:W-:Y:S01]  /*2810*/  IADD3.X R11, R11, R81, R15, P2, P3 ;  /* 0x000000510b0b7210 */ /* 0x000fe200017e640f */
[----:B------:R-:W-:Y:S01]  /*2820*/  @!P4 IMAD R13, R56, R23, R20 ;  /* 0x00000017380dc224 */ /* 0x000fe200078e0214 */
[C---:B------:R-:W-:Y:S02]  /*2830*/  ISETP.LT.OR P2, PT, R12.reuse, 0x2, !P1 ;  /* 0x000000020c00780c */ /* 0x040fe40004f41670 */
[C---:B------:R-:W-:Y:S02]  /*2840*/  ISETP.LT.OR P3, PT, R12.reuse, 0x1, !P0 ;  /* 0x000000010c00780c */ /* 0x040fe40004761670 */
[----:B------:R1:W-:Y:S01]  /*2850*/  @!P4 STG.E.U8 desc[UR38][R4.64], R13 ;  /* 0x0000000d0400c986 */ /* 0x0003e2000c101126 */
[C---:B------:R-:W-:Y:S02]  /*2860*/  ISETP.LT.OR P4, PT, R12.reuse, 0x2, !P0 ;  /* 0x000000020c00780c */ /* 0x040fe40004781670 */
[----:B------:R-:W-:-:S06]  /*2870*/  ISETP.LT.OR P1, PT, R12, 0xa, !P1 ;  /* 0x0000000a0c00780c */ /* 0x000fcc0004f21670 */
[----:B------:R-:W-:Y:S07]  /*2880*/  @P2 BRA `(.L_x_40) ;  /* 0x00000000000c2947 */ /* 0x000fee0003800000 */
[----:B------:R-:W1:Y:S02]  /*2890*/  LDG.E.U8 R73, desc[UR38][R8.64+0x1] ;  /* 0x0000012608497981 */ /* 0x000e64000c1e1100 */
[----:B-1----:R-:W-:-:S05]  /*28a0*/  PRMT R13, R73, 0x8880, RZ ;  /* 0x00008880490d7816 */ /* 0x002fca00000000ff */
[----:B------:R-:W-:-:S07]  /*28b0*/  IMAD R20, R13, R66, RZ ;  /* 0x000000420d147224 */ /* 0x000fce00078e02ff */
.L_x_40:
[----:B------:R-:W-:Y:S05]  /*28c0*/  BSYNC B1 ;  /* 0x0000000000017941 */ /* 0x000fea0003800000 */
.L_x_39:
[----:B------:R-:W-:Y:S01]  /*28d0*/  @!P2 IMAD R57, R57, R23, R20 ;  /* 0x000000173939a224 */ /* 0x000fe200078e0214 */
[----:B------:R-:W-:Y:S04]  /*28e0*/  BSSY B1, `(.L_x_41) ;  /* 0x0000006000017945 */ /* 0x000fe80003800000 */
[----:B------:R2:W-:Y:S01]  /*28f0*/  @!P2 STG.E.U8 desc[UR38][R4.64+0x1], R57 ;  /* 0x000001390400a986 */ /* 0x0005e2000c101126 */
[----:B------:R-:W-:Y:S05]  /*2900*/  @P3 BRA `(.L_x_42) ;  /* 0x00000000000c3947 */ /* 0x000fea0003800000 */
[----:B------:R-:W1:Y:S02]  /*2910*/  LDG.E.U8 R73, desc[UR38][R10.64] ;  /* 0x000000260a497981 */ /* 0x000e64000c1e1100 */
[----:B-1----:R-:W-:-:S05]  /*2920*/  PRMT R13, R73, 0x8880, RZ ;  /* 0x00008880490d7816 */ /* 0x002fca00000000ff */
[----:B------:R-:W-:-:S07]  /*2930*/  IMAD R20, R13, R66, RZ ;  /* 0x000000420d147224 */ /* 0x000fce00078e02ff */
.L_x_42:
[----:B------:R-:W-:Y:S05]  /*2940*/  BSYNC B1 ;  /* 0x0000000000017941 */ /* 0x000fea0003800000 */
.L_x_41:
[----:B-1----:R-:W-:Y:S01]  /*2950*/  @!P3 IMAD R13, R58, R23, R20 ;  /* 0x000000173a0db224 */ /* 0x002fe200078e0214 */
[----:B------:R-:W-:Y:S04]  /*2960*/  BSSY B1, `(.L_x_43) ;  /* 0x0000006000017945 */ /* 0x000fe80003800000 */
[----:B------:R1:W-:Y:S01]  /*2970*/  @!P3 STG.E.U8 desc[UR38][R6.64], R13 ;  /* 0x0000000d0600b986 */ /* 0x0003e2000c101126 */
[----:B------:R-:W-:Y:S05]  /*2980*/  @P4 BRA `(.L_x_44) ;  /* 0x00000000000c4947 */ /* 0x000fea0003800000 */
[----:B------:R-:W1:Y:S02]  /*2990*/  LDG.E.U8 R73, desc[UR38][R10.64+0x1] ;  /* 0x000001260a497981 */ /* 0x000e64000c1e1100 */
[----:B-1----:R-:W-:-:S05]  /*29a0*/  PRMT R13, R73, 0x8880, RZ ;  /* 0x00008880490d7816 */ /* 0x002fca00000000ff */
[----:B------:R-:W-:-:S07]  /*29b0*/  IMAD R20, R13, R66, RZ ;  /* 0x000000420d147224 */ /* 0x000fce00078e02ff */
.L_x_44:
[----:B------:R-:W-:Y:S05]  /*29c0*/  BSYNC B1 ;  /* 0x0000000000017941 */ /* 0x000fea0003800000 */
.L_x_43:
[----:B------:R-:W-:Y:S01]  /*29d0*/  @!P4 IMAD R59, R59, R23, R20 ;  /* 0x000000173b3bc224 */ /* 0x000fe200078e0214 */
[----:B------:R-:W-:Y:S04]  /*29e0*/  BSSY B1, `(.L_x_45) ;  /* 0x0000006000017945 */ /* 0x000fe80003800000 */
[----:B------:R3:W-:Y:S01]  /*29f0*/  @!P4 STG.E.U8 desc[UR38][R6.64+0x1], R59 ;  /* 0x0000013b0600c986 */ /* 0x0007e2000c101126 */
[----:B------:R-:W-:Y:S05]  /*2a00*/  @P5 BRA `(.L_x_46) ;  /* 0x00000000000c5947 */ /* 0x000fea0003800000 */
[----:B------:R-:W1:Y:S02]  /*2a10*/  LDG.E.U8 R73, desc[UR38][R8.64+0x8] ;  /* 0x0000082608497981 */ /* 0x000e64000c1e1100 */
[----:B-1----:R-:W-:-:S05]  /*2a20*/  PRMT R13, R73, 0x8880, RZ ;  /* 0x00008880490d7816 */ /* 0x002fca00000000ff */
[----:B------:R-:W-:-:S07]  /*2a30*/  IMAD R20, R13, R66, RZ ;  /* 0x000000420d147224 */ /* 0x000fce00078e02ff */
.L_x_46:
[----:B------:R-:W-:Y:S05]  /*2a40*/  BSYNC B1 ;  /* 0x0000000000017941 */ /* 0x000fea0003800000 */
.L_x_45:
[----:B-1----:R-:W-:Y:S01]  /*2a50*/  @!P5 IMAD R13, R60, R23, R20 ;  /* 0x000000173c0dd224 */ /* 0x002fe200078e0214 */
[----:B------:R-:W-:Y:S04]  /*2a60*/  BSSY B1, `(.L_x_47) ;  /* 0x0000006000017945 */ /* 0x000fe80003800000 */
[----:B------:R1:W-:Y:S01]  /*2a70*/  @!P5 STG.E.U8 desc[UR38][R4.64+0x8], R13 ;  /* 0x0000080d0400d986 */ /* 0x0003e2000c101126 */
[----:B------:R-:W-:Y:S05]  /*2a80*/  @P1 BRA `(.L_x_48) ;  /* 0x00000000000c1947 */ /* 0x000fea0003800000 */
[----:B------:R-:W1:Y:S02]  /*2a90*/  LDG.E.U8 R73, desc[UR38][R8.64+0x9] ;  /* 0x0000092608497981 */ /* 0x000e64000c1e1100 */
[----:B-1----:R-:W-:-:S05]  /*2aa0*/  PRMT R13, R73, 0x8880, RZ ;  /* 0x00008880490d7816 */ /* 0x002fca00000000ff */
[----:B------:R-:W-:-:S07]  /*2ab0*/  IMAD R20, R13, R66, RZ ;  /* 0x000000420d147224 */ /* 0x000fce00078e02ff */
.L_x_48:
[----:B------:R-:W-:Y:S05]  /*2ac0*/  BSYNC B1 ;  /* 0x0000000000017941 */ /* 0x000fea0003800000 */
.L_x_47:
[----:B------:R-:W-:Y:S01]  /*2ad0*/  @!P1 IMAD R61, R61, R23, R20 ;  /* 0x000000173d3d9224 */ /* 0x000fe200078e0214 */
[C---:B------:R-:W-:Y:S01]  /*2ae0*/  ISETP.GE.AND P3, PT, R12.reuse, 0x11, PT ;  /* 0x000000110c00780c */ /* 0x040fe20003f66270 */
[----:B------:R-:W-:Y:S01]  /*2af0*/  BSSY B1, `(.L_x_49) ;  /* 0x000000b000017945 */ /* 0x000fe20003800000 */
[C---:B------:R-:W-:Y:S02]  /*2b00*/  ISETP.GE.AND P2, PT, R12.reuse, 0x12, PT ;  /* 0x000000120c00780c */ /* 0x040fe40003f46270 */
[----:B------:R4:W-:Y:S01]  /*2b10*/  @!P1 STG.E.U8 desc[UR38][R4.64+0x9], R61 ;  /* 0x0000093d04009986 */ /* 0x0009e2000c101126 */
[C---:B------:R-:W-:Y:S02]  /*2b20*/  ISETP.LT.OR P1, PT, R12.reuse, 0x9, !P0 ;  /* 0x000000090c00780c */ /* 0x040fe40004721670 */
[----:B------:R-:W-:Y:S02]  /*2b30*/  ISETP.LT.OR P0, PT, R12, 0xa, !P0 ;  /* 0x0000000a0c00780c */ /* 0x000fe40004701670 */
[----:B------:R-:W-:-:S02]  /*2b40*/  ISETP.LT.OR P5, PT, R3, 0x1, !P3 ;  /* 0x000000010300780c */ /* 0x000fc40005fa1670 */
[----:B------:R-:W-:-:S07]  /*2b50*/  ISETP.LT.OR P4, PT, R3, 0x1, !P2 ;  /* 0x000000010300780c */ /* 0x000fce0005781670 */
[----:B----4-:R-:W-:Y:S06]  /*2b60*/  @P1 BRA `(.L_x_50) ;  /* 0x00000000000c1947 */ /* 0x010fec0003800000 */
[----:B------:R-:W1:Y:S02]  /*2b70*/  LDG.E.U8 R73, desc[UR38][R10.64+0x8] ;  /* 0x000008260a497981 */ /* 0x000e64000c1e1100 */
[----:B-1----:R-:W-:-:S05]  /*2b80*/  PRMT R13, R73, 0x8880, RZ ;  /* 0x00008880490d7816 */ /* 0x002fca00000000ff */
[----:B------:R-:W-:-:S07]  /*2b90*/  IMAD R20, R13, R66, RZ ;  /* 0x000000420d147224 */ /* 0x000fce00078e02ff */
.L_x_50:
[----:B------:R-:W-:Y:S05]  /*2ba0*/  BSYNC B1 ;  /* 0x0000000000017941 */ /* 0x000fea0003800000 */
.L_x_49:
[----:B-1----:R-:W-:Y:S01]  /*2bb0*/  @!P1 IMAD R13, R62, R23, R20 ;  /* 0x000000173e0d9224 */ /* 0x002fe200078e0214 */
[----:B------:R-:W-:Y:S04]  /*2bc0*/  BSSY B1, `(.L_x_51) ;  /* 0x0000006000017945 */ /* 0x000fe80003800000 */
[----:B------:R1:W-:Y:S01]  /*2bd0*/  @!P1 STG.E.U8 desc[UR38][R6.64+0x8], R13 ;  /* 0x0000080d06009986 */ /* 0x0003e2000c101126 */
[----:B------:R-:W-:Y:S05]  /*2be0*/  @P0 BRA `(.L_x_52) ;  /* 0x00000000000c0947 */ /* 0x000fea0003800000 */
[----:B------:R-:W1:Y:S02]  /*2bf0*/  LDG.E.U8 R73, desc[UR38][R10.64+0x9] ;  /* 0x000009260a497981 */ /* 0x000e64000c1e1100 */
[----:B-1----:R-:W-:-:S05]  /*2c00*/  PRMT R13, R73, 0x8880, RZ ;  /* 0x00008880490d7816 */ /* 0x002fca00000000ff */
[----:B------:R-:W-:-:S07]  /*2c10*/  IMAD R20, R13, R66, RZ ;  /* 0x000000420d147224 */ /* 0x000fce00078e02ff */
.L_x_52:
[----:B------:R-:W-:Y:S05]  /*2c20*/  BSYNC B1 ;  /* 0x0000000000017941 */ /* 0x000fea0003800000 */
.L_x_51:
[----:B------:R-:W-:Y:S01]  /*2c30*/  @!P0 IMAD R63, R63, R23, R20 ;  /* 0x000000173f3f8224 */ /* 0x000fe200078e0214 */
[----:B------:R-:W-:Y:S04]  /*2c40*/  BSSY B1, `(.L_x_53) ;  /* 0x0000006000017945 */ /* 0x000fe80003800000 */
[----:B------:R4:W-:Y:S01]  /*2c50*/  @!P0 STG.E.U8 desc[UR38][R6.64+0x9], R63 ;  /* 0x0000093f06008986 */ /* 0x0009e2000c101126 */
[----:B------:R-:W-:Y:S05]  /*2c60*/  @P5 BRA `(.L_x_54) ;  /* 0x00000000000c5947 */ /* 0x000fea0003800000 */
[----:B------:R-:W1:Y:S02]  /*2c70*/  LDG.E.U8 R73, desc[UR38][R8.64+0x10] ;  /* 0x0000102608497981 */ /* 0x000e64000c1e1100 */
[----:B-1----:R-:W-:-:S05]  /*2c80*/  PRMT R13, R73, 0x8880, RZ ;  /* 0x00008880490d7816 */ /* 0x002fca00000000ff */
[----:B------:R-:W-:-:S07]  /*2c90*/  IMAD R20, R13, R66, RZ ;  /* 0x000000420d147224 */ /* 0x000fce00078e02ff */
.L_x_54:
[----:B------:R-:W-:Y:S05]  /*2ca0*/  BSYNC B1 ;  /* 0x0000000000017941 */ /* 0x000fea0003800000 */
.L_x_53:
[----:B-1----:R-:W-:Y:S01]  /*2cb0*/  @!P5 IMAD R13, R48, R23, R20 ;  /* 0x00000017300dd224 */ /* 0x002fe200078e0214 */
[----:B------:R-:W-:Y:S04]  /*2cc0*/  BSSY B1, `(.L_x_55) ;  /* 0x0000006000017945 */ /* 0x000fe80003800000 */
[----:B------:R1:W-:Y:S01]  /*2cd0*/  @!P5 STG.E.U8 desc[UR38][R4.64+0x10], R13 ;  /* 0x0000100d0400d986 */ /* 0x0003e2000c101126 */
[----:B------:R-:W-:Y:S05]  /*2ce0*/  @P4 BRA `(.L_x_56) ;  /* 0x00000000000c4947 */ /* 0x000fea0003800000 */
[----:B------:R-:W1:Y:S02]  /*2cf0*/  LDG.E.U8 R73, desc[UR38][R8.64+0x11] ;  /* 0x0000112608497981 */ /* 0x000e64000c1e1100 */
[----:B-1----:R-:W-:-:S05]  /*2d00*/  PRMT R13, R73, 0x8880, RZ ;  /* 0x00008880490d7816 */ /* 0x002fca00000000ff */
[----:B------:R-:W-:-:S07]  /*2d10*/  IMAD R20, R13, R66, RZ ;  /* 0x000000420d147224 */ /* 0x000fce00078e02ff */
.L_x_56:
[----:B------:R-:W-:Y:S05]  /*2d20*/  BSYNC B1 ;  /* 0x0000000000017941 */ /* 0x000fea0003800000 */
.L_x_55:
[----:B------:R-:W-:Y:S01]  /*2d30*/  ISETP.LT.OR P3, PT, R3, 0x9, !P3 ;  /* 0x000000090300780c */ /* 0x000fe20005f61670 */
[----:B------:R-:W-:Y:S01]  /*2d40*/  @!P4 IMAD R49, R49, R23, R20 ;  /* 0x000000173131c224 */ /* 0x000fe200078e0214 */
[C---:B------:R-:W-:Y:S01]  /*2d50*/  ISETP.GE.AND P1, PT, R12.reuse, 0x19, PT ;  /* 0x000000190c00780c */ /* 0x040fe20003f26270 */
[----:B------:R-:W-:Y:S01]  /*2d60*/  BSSY B1, `(.L_x_57) ;  /* 0x000000a000017945 */ /* 0x000fe20003800000 */
[----:B------:R-:W-:Y:S02]  /*2d70*/  ISETP.GE.AND P0, PT, R12, 0x1a, PT ;  /* 0x0000001a0c00780c */ /* 0x000fe40003f06270 */
[----:B------:R0:W-:Y:S01]  /*2d80*/  @!P4 STG.E.U8 desc[UR38][R4.64+0x11], R49 ;  /* 0x000011310400c986 */ /* 0x0001e2000c101126 */
[C---:B------:R-:W-:Y:S02]  /*2d90*/  ISETP.LT.OR P2, PT, R3.reuse, 0x9, !P2 ;  /* 0x000000090300780c */ /* 0x040fe40005741670 */
[C---:B------:R-:W-:Y:S02]  /*2da0*/  ISETP.LT.OR P5, PT, R3.reuse, 0x1, !P1 ;  /* 0x000000010300780c */ /* 0x040fe40004fa1670 */
[----:B------:R-:W-:-:S02]  /*2db0*/  ISETP.LT.OR P4, PT, R3, 0x1, !P0 ;  /* 0x000000010300780c */ /* 0x000fc40004781670 */
[----:B------:R-:W-:Y:S11]  /*2dc0*/  @P3 BRA `(.L_x_58) ;  /* 0x00000000000c3947 */ /* 0x000ff60003800000 */
[----:B------:R-:W1:Y:S02]  /*2dd0*/  LDG.E.U8 R73, desc[UR38][R10.64+0x10] ;  /* 0x000010260a497981 */ /* 0x000e64000c1e1100 */
[----:B-1----:R-:W-:-:S05]  /*2de0*/  PRMT R13, R73, 0x8880, RZ ;  /* 0x00008880490d7816 */ /* 0x002fca00000000ff */
[----:B------:R-:W-:-:S07]  /*2df0*/  IMAD R20, R13, R66, RZ ;  /* 0x000000420d147224 */ /* 0x000fce00078e02ff */
.L_x_58:
[----:B------:R-:W-:Y:S05]  /*2e00*/  BSYNC B1 ;  /* 0x0000000000017941 */ /* 0x000fea0003800000 */
.L_x_57:
[----:B-1----:R-:W-:Y:S01]  /*2e10*/  @!P3 IMAD R13, R50, R23, R20 ;  /* 0x00000017320db224 */ /* 0x002fe200078e0214 */
[----:B------:R-:W-:Y:S04]  /*2e20*/  BSSY B1, `(.L_x_59) ;  /* 0x0000006000017945 */ /* 0x000fe80003800000 */
[----:B------:R1:W-:Y:S01]  /*2e30*/  @!P3 STG.E.U8 desc[UR38][R6.64+0x10], R13 ;  /* 0x0000100d0600b986 */ /* 0x0003e2000c101126 */
[----:B------:R-:W-:Y:S05]  /*2e40*/  @P2 BRA `(.L_x_60) ;  /* 0x00000000000c2947 */ /* 0x000fea0003800000 */
[----:B------:R-:W1:Y:S02]  /*2e50*/  LDG.E.U8 R73, desc[UR38][R10.64+0x11] ;  /* 0x000011260a497981 */ /* 0x000e64000c1e1100 */
[----:B-1----:R-:W-:-:S05]  /*2e60*/  PRMT R13, R73, 0x8880, RZ ;  /* 0x00008880490d7816 */ /* 0x002fca00000000ff */
[----:B------:R-:W-:-:S07]  /*2e70*/  IMAD R20, R13, R66, RZ ;  /* 0x000000420d147224 */ /* 0x000fce00078e02ff */
.L_x_60:
[----:B------:R-:W-:Y:S05]  /*2e80*/  BSYNC B1 ;  /* 0x0000000000017941 */ /* 0x000fea0003800000 */
.L_x_59:
[----:B------:R-:W-:Y:S01]  /*2e90*/  @!P2 IMAD R51, R51, R23, R20 ;  /* 0x000000173333a224 */ /* 0x000fe200078e0214 */
[----:B------:R-:W-:Y:S04]  /*2ea0*/  BSSY B1, `(.L_x_61) ;  /* 0x0000006000017945 */ /* 0x000fe80003800000 */
[----:B------:R0:W-:Y:S01]  /*2eb0*/  @!P2 STG.E.U8 desc[UR38][R6.64+0x11], R51 ;  /* 0x000011330600a986 */ /* 0x0001e2000c101126 */
[----:B------:R-:W-:Y:S05]  /*2ec0*/  @P5 BRA `(.L_x_62) ;  /* 0x00000000000c5947 */ /* 0x000fea0003800000 */
[----:B------:R-:W1:Y:S02]  /*2ed0*/  LDG.E.U8 R73, desc[UR38][R8.64+0x18] ;  /* 0x0000182608497981 */ /* 0x000e64000c1e1100 */
[----:B-1----:R-:W-:-:S05]  /*2ee0*/  PRMT R13, R73, 0x8880, RZ ;  /* 0x00008880490d7816 */ /* 0x002fca00000000ff */
[----:B------:R-:W-:-:S07]  /*2ef0*/  IMAD R20, R13, R66, RZ ;  /* 0x000000420d147224 */ /* 0x000fce00078e02ff */
.L_x_62:
[----:B------:R-:W-:Y:S05]  /*2f00*/  BSYNC B1 ;  /* 0x0000000000017941 */ /* 0x000fea0003800000 */
.L_x_61:
[----:B-1----:R-:W-:Y:S01]  /*2f10*/  @!P5 IMAD R13, R52, R23, R20 ;  /* 0x00000017340dd224 */ /* 0x002fe200078e0214 */
[----:B------:R-:W-:Y:S04]  /*2f20*/  BSSY B1, `(.L_x_63) ;  /* 0x0000006000017945 */ /* 0x000fe80003800000 */
[----:B------:R1:W-:Y:S01]  /*2f30*/  @!P5 STG.E.U8 desc[UR38][R4.64+0x18], R13 ;  /* 0x0000180d0400d986 */ /* 0x0003e2000c101126 */
[----:B------:R-:W-:Y:S05]  /*2f40*/  @P4 BRA `(.L_x_64) ;  /* 0x00000000000c4947 */ /* 0x000fea0003800000 */
[----:B------:R-:W1:Y:S02]  /*2f50*/  LDG.E.U8 R73, desc[UR38][R8.64+0x19] ;  /* 0x0000192608497981 */ /* 0x000e64000c1e1100 */
[----:B-1----:R-:W-:-:S05]  /*2f60*/  PRMT R13, R73, 0x8880, RZ ;  /* 0x00008880490d7816 */ /* 0x002fca00000000ff */
[----:B------:R-:W-:-:S07]  /*2f70*/  IMAD R20, R13, R66, RZ ;  /* 0x000000420d147224 */ /* 0x000fce00078e02ff */
.L_x_64:
[----:B------:R-:W-:Y:S05]  /*2f80*/  BSYNC B1 ;  /* 0x0000000000017941 */ /* 0x000fea0003800000 */
.L_x_63:
        /* <DEDUP_REMOVED lines=13> */
.L_x_66:
[----:B------:R-:W-:Y:S05]  /*3060*/  BSYNC B1 ;  /* 0x0000000000017941 */ /* 0x000fea0003800000 */
.L_x_65:
[----:B-1----:R-:W-:Y:S01]  /*3070*/  @!P1 IMAD R13, R54, R23, R20 ;  /* 0x00000017360d9224 */ /* 0x002fe200078e0214 */
[----:B------:R-:W-:Y:S04]  /*3080*/  BSSY B1, `(.L_x_67) ;  /* 0x0000006000017945 */ /* 0x000fe80003800000 */
[----:B------:R1:W-:Y:S01]  /*3090*/  @!P1 STG.E.U8 desc[UR38][R6.64+0x18], R13 ;  /* 0x0000180d06009986 */ /* 0x0003e2000c101126 */
[----:B------:R-:W-:Y:S05]  /*30a0*/  @P0 BRA `(.L_x_68) ;  /* 0x00000000000c0947 */ /* 0x000fea0003800000 */
[----:B------:R-:W1:Y:S02]  /*30b0*/  LDG.E.U8 R73, desc[UR38][R10.64+0x19] ;  /* 0x000019260a497981 */ /* 0x000e64000c1e1100 */
[----:B-1----:R-:W-:-:S05]  /*30c0*/  PRMT R13, R73, 0x8880, RZ ;  /* 0x00008880490d7816 */ /* 0x002fca00000000ff */
[----:B------:R-:W-:-:S07]  /*30d0*/  IMAD R20, R13, R66, RZ ;  /* 0x000000420d147224 */ /* 0x000fce00078e02ff */
.L_x_68:
[----:B------:R-:W-:Y:S05]  /*30e0*/  BSYNC B1 ;  /* 0x0000000000017941 */ /* 0x000fea0003800000 */
.L_x_67:
[----:B------:R-:W-:Y:S01]  /*30f0*/  @!P0 IMAD R55, R55, R23, R20 ;  /* 0x0000001737378224 */ /* 0x000fe200078e0214 */
[----:B------:R-:W-:Y:S04]  /*3100*/  BSSY B1, `(.L_x_69) ;  /* 0x0000006000017945 */ /* 0x000fe80003800000 */
[----:B------:R0:W-:Y:S01]  /*3110*/  @!P0 STG.E.U8 desc[UR38][R6.64+0x19], R55 ;  /* 0x0000193706008986 */ /* 0x0001e2000c101126 */
[----:B------:R-:W-:Y:S05]  /*3120*/  @P5 BRA `(.L_x_70) ;  /* 0x00000000000c5947 */ /* 0x000fea0003800000 */
[----:B------:R-:W1:Y:S02]  /*3130*/  LDG.E.U8 R73, desc[UR38][R8.64+0x20] ;  /* 0x0000202608497981 */ /* 0x000e64000c1e1100 */
[----:B-1----:R-:W-:-:S05]  /*3140*/  PRMT R13, R73, 0x8880, RZ ;  /* 0x00008880490d7816 */ /* 0x002fca00000000ff */
[----:B------:R-:W-:-:S07]  /*3150*/  IMAD R20, R13, R66, RZ ;  /* 0x000000420d147224 */ /* 0x000fce00078e02ff */
.L_x_70:
[----:B------:R-:W-:Y:S05]  /*3160*/  BSYNC B1 ;  /* 0x0000000000017941 */ /* 0x000fea0003800000 */
.L_x_69:
[----:B-1----:R-:W-:Y:S01]  /*3170*/  @!P5 IMAD R13, R40, R23, R20 ;  /* 0x00000017280dd224 */ /* 0x002fe200078e0214 */
[----:B------:R-:W-:Y:S04]  /*3180*/  BSSY B1, `(.L_x_71) ;  /* 0x0000006000017945 */ /* 0x000fe80003800000 */
[----:B------:R1:W-:Y:S01]  /*3190*/  @!P5 STG.E.U8 desc[UR38][R4.64+0x20], R13 ;  /* 0x0000200d0400d986 */ /* 0x0003e2000c101126 */
[----:B------:R-:W-:Y:S05]  /*31a0*/  @P4 BRA `(.L_x_72) ;  /* 0x00000000000c4947 */ /* 0x000fea0003800000 */
[----:B------:R-:W1:Y:S02]  /*31b0*/  LDG.E.U8 R73, desc[UR38][R8.64+0x21] ;  /* 0x0000212608497981 */ /* 0x000e64000c1e1100 */
[----:B-1----:R-:W-:-:S05]  /*31c0*/  PRMT R13, R73, 0x8880, RZ ;  /* 0x00008880490d7816 */ /* 0x002fca00000000ff */
[----:B------:R-:W-:-:S07]  /*31d0*/  IMAD R20, R13, R66, RZ ;  /* 0x000000420d147224 */ /* 0x000fce00078e02ff */
.L_x_72:
[----:B------:R-:W-:Y:S05]  /*31e0*/  BSYNC B1 ;  /* 0x0000000000017941 */ /* 0x000fea0003800000 */
.L_x_71:
        /* <DEDUP_REMOVED lines=13> */
.L_x_74:
[----:B------:R-:W-:Y:S05]  /*32c0*/  BSYNC B1 ;  /* 0x0000000000017941 */ /* 0x000fea0003800000 */
.L_x_73:
[----:B-1----:R-:W-:Y:S01]  /*32d0*/  @!P3 IMAD R13, R42, R23, R20 ;  /* 0x000000172a0db224 */ /* 0x002fe200078e0214 */
[----:B------:R-:W-:Y:S04]  /*32e0*/  BSSY B1, `(.L_x_75) ;  /* 0x0000006000017945 */ /* 0x000fe80003800000 */
[----:B------:R1:W-:Y:S01]  /*32f0*/  @!P3 STG.E.U8 desc[UR38][R6.64+0x20], R13 ;  /* 0x0000200d0600b986 */ /* 0x0003e2000c101126 */
[----:B------:R-:W-:Y:S05]  /*3300*/  @P2 BRA `(.L_x_76) ;  /* 0x00000000000c2947 */ /* 0x000fea0003800000 */
[----:B------:R-:W1:Y:S02]  /*3310*/  LDG.E.U8 R73, desc[UR38][R10.64+0x21] ;  /* 0x000021260a497981 */ /* 0x000e64000c1e1100 */
[----:B-1----:R-:W-:-:S05]  /*3320*/  PRMT R13, R73, 0x8880, RZ ;  /* 0x00008880490d7816 */ /* 0x002fca00000000ff */
[----:B------:R-:W-:-:S07]  /*3330*/  IMAD R20, R13, R66, RZ ;  /* 0x000000420d147224 */ /* 0x000fce00078e02ff */
.L_x_76:
[----:B------:R-:W-:Y:S05]  /*3340*/  BSYNC B1 ;  /* 0x0000000000017941 */ /* 0x000fea0003800000 */
.L_x_75:
[----:B------:R-:W-:Y:S01]  /*3350*/  @!P2 IMAD R43, R43, R23, R20 ;  /* 0x000000172b2ba224 */ /* 0x000fe200078e0214 */
[----:B------:R-:W-:Y:S04]  /*3360*/  BSSY B1, `(.L_x_77) ;  /* 0x0000006000017945 */ /* 0x000fe80003800000 */
[----:B------:R0:W-:Y:S01]  /*3370*/  @!P2 STG.E.U8 desc[UR38][R6.64+0x21], R43 ;  /* 0x0000212b0600a986 */ /* 0x0001e2000c101126 */
[----:B------:R-:W-:Y:S05]  /*3380*/  @P5 BRA `(.L_x_78) ;  /* 0x00000000000c5947 */ /* 0x000fea0003800000 */
[----:B------:R-:W1:Y:S02]  /*3390*/  LDG.E.U8 R73, desc[UR38][R8.64+0x28] ;  /* 0x0000282608497981 */ /* 0x000e64000c1e1100 */
[----:B-1----:R-:W-:-:S05]  /*33a0*/  PRMT R13, R73, 0x8880, RZ ;  /* 0x00008880490d7816 */ /* 0x002fca00000000ff */
[----:B------:R-:W-:-:S07]  /*33b0*/  IMAD R20, R13, R66, RZ ;  /* 0x000000420d147224 */ /* 0x000fce00078e02ff */
.L_x_78:
[----:B------:R-:W-:Y:S05]  /*33c0*/  BSYNC B1 ;  /* 0x0000000000017941 */ /* 0x000fea0003800000 */
.L_x_77:
[----:B-1----:R-:W-:Y:S01]  /*33d0*/  @!P5 IMAD R13, R44, R23, R20 ;  /* 0x000000172c0dd224 */ /* 0x002fe200078e0214 */
[----:B------:R-:W-:Y:S04]  /*33e0*/  BSSY B1, `(.L_x_79) ;  /* 0x0000006000017945 */ /* 0x000fe80003800000 */
[----:B------:R1:W-:Y:S01]  /*33f0*/  @!P5 STG.E.U8 desc[UR38][R4.64+0x28], R13 ;  /* 0x0000280d0400d986 */ /* 0x0003e2000c101126 */
[----:B------:R-:W-:Y:S05]  /*3400*/  @P4 BRA `(.L_x_80) ;  /* 0x00000000000c4947 */ /* 0x000fea0003800000 */
[----:B------:R-:W1:Y:S02]  /*3410*/  LDG.E.U8 R73, desc[UR38][R8.64+0x29] ;  /* 0x0000292608497981 */ /* 0x000e64000c1e1100 */
[----:B-1----:R-:W-:-:S05]  /*3420*/  PRMT R13, R73, 0x8880, RZ ;  /* 0x00008880490d7816 */ /* 0x002fca00000000ff */
[----:B------:R-:W-:-:S07]  /*3430*/  IMAD R20, R13, R66, RZ ;  /* 0x000000420d147224 */ /* 0x000fce00078e02ff */
.L_x_80:
[----:B------:R-:W-:Y:S05]  /*3440*/  BSYNC B1 ;  /* 0x0000000000017941 */ /* 0x000fea0003800000 */
.L_x_79:
        /* <DEDUP_REMOVED lines=13> */
.L_x_82:
[----:B------:R-:W-:Y:S05]  /*3520*/  BSYNC B1 ;  /* 0x0000000000017941 */ /* 0x000fea0003800000 */
.L_x_81:
[----:B-1----:R-:W-:Y:S01]  /*3530*/  @!P1 IMAD R13, R46, R23, R20 ;  /* 0x000000172e0d9224 */ /* 0x002fe200078e0214 */
[----:B------:R-:W-:Y:S04]  /*3540*/  BSSY B1, `(.L_x_83) ;  /* 0x0000006000017945 */ /* 0x000fe80003800000 */
[----:B------:R1:W-:Y:S01]  /*3550*/  @!P1 STG.E.U8 desc[UR38][R6.64+0x28], R13 ;  /* 0x0000280d06009986 */ /* 0x0003e2000c101126 */
[----:B------:R-:W-:Y:S05]  /*3560*/  @P4 BRA `(.L_x_84) ;  /* 0x00000000000c4947 */ /* 0x000fea0003800000 */
[----:B------:R-:W1:Y:S02]  /*3570*/  LDG.E.U8 R73, desc[UR38][R10.64+0x29] ;  /* 0x000029260a497981 */ /* 0x000e64000c1e1100 */
[----:B-1----:R-:W-:-:S05]  /*3580*/  PRMT R13, R73, 0x8880, RZ ;  /* 0x00008880490d7816 */ /* 0x002fca00000000ff */
[----:B------:R-:W-:-:S07]  /*3590*/  IMAD R20, R13, R66, RZ ;  /* 0x000000420d147224 */ /* 0x000fce00078e02ff */
.L_x_84:
[----:B------:R-:W-:Y:S05]  /*35a0*/  BSYNC B1 ;  /* 0x0000000000017941 */ /* 0x000fea0003800000 */
.L_x_83:
[----:B------:R-:W-:Y:S01]  /*35b0*/  @!P4 IMAD R47, R47, R23, R20 ;  /* 0x000000172f2fc224 */ /* 0x000fe200078e0214 */
[----:B------:R-:W-:Y:S04]  /*35c0*/  BSSY B1, `(.L_x_85) ;  /* 0x0000006000017945 */ /* 0x000fe80003800000 */
[----:B------:R0:W-:Y:S01]  /*35d0*/  @!P4 STG.E.U8 desc[UR38][R6.64+0x29], R47 ;  /* 0x0000292f0600c986 */ /* 0x0001e2000c101126 */
[----:B------:R-:W-:Y:S05]  /*35e0*/  @P5 BRA `(.L_x_86) ;  /* 0x00000000000c5947 */ /* 0x000fea0003800000 */
[----:B------:R-:W1:Y:S02]  /*35f0*/  LDG.E.U8 R73, desc[UR38][R8.64+0x30] ;  /* 0x0000302608497981 */ /* 0x000e64000c1e1100 */
[----:B-1----:R-:W-:-:S05]  /*3600*/  PRMT R13, R73, 0x8880, RZ ;  /* 0x00008880490d7816 */ /* 0x002fca00000000ff */
[----:B------:R-:W-:-:S07]  /*3610*/  IMAD R20, R13, R66, RZ ;  /* 0x000000420d147224 */ /* 0x000fce00078e02ff */
.L_x_86:
[----:B------:R-:W-:Y:S05]  /*3620*/  BSYNC B1 ;  /* 0x0000000000017941 */ /* 0x000fea0003800000 */
.L_x_85:
[----:B-1----:R-:W-:Y:S01]  /*3630*/  @!P5 IMAD R13, R32, R23, R20 ;  /* 0x00000017200dd224 */ /* 0x002fe200078e0214 */
[----:B------:R-:W-:Y:S04]  /*3640*/  BSSY B1, `(.L_x_87) ;  /* 0x0000006000017945 */ /* 0x000fe80003800000 */
[----:B------:R1:W-:Y:S01]  /*3650*/  @!P5 STG.E.U8 desc[UR38][R4.64+0x30], R13 ;  /* 0x0000300d0400d986 */ /* 0x0003e2000c101126 */
[----:B------:R-:W-:Y:S05]  /*3660*/  @P0 BRA `(.L_x_88) ;  /* 0x00000000000c0947 */ /* 0x000fea0003800000 */
[----:B------:R-:W1:Y:S02]  /*3670*/  LDG.E.U8 R73, desc[UR38][R8.64+0x31] ;  /* 0x0000312608497981 */ /* 0x000e64000c1e1100 */
[----:B-1----:R-:W-:-:S05]  /*3680*/  PRMT R13, R73, 0x8880, RZ ;  /* 0x00008880490d7816 */ /* 0x002fca00000000ff */
[----:B------:R-:W-:-:S07]  /*3690*/  IMAD R20, R13, R66, RZ ;  /* 0x000000420d147224 */ /* 0x000fce00078e02ff */
.L_x_88:
[----:B------:R-:W-:Y:S05]  /*36a0*/  BSYNC B1 ;  /* 0x0000000000017941 */ /* 0x000fea0003800000 */
.L_x_87:
        /* <DEDUP_REMOVED lines=13> */
.L_x_90:
[----:B------:R-:W-:Y:S05]  /*3780*/  BSYNC B1 ;  /* 0x0000000000017941 */ /* 0x000fea0003800000 */
.L_x_89:
[----:B-1----:R-:W-:Y:S01]  /*3790*/  @!P3 IMAD R13, R34, R23, R20 ;  /* 0x00000017220db224 */ /* 0x002fe200078e0214 */
[----:B------:R-:W-:Y:S04]  /*37a0*/  BSSY B1, `(.L_x_91) ;  /* 0x0000006000017945 */ /* 0x000fe80003800000 */
[----:B------:R1:W-:Y:S01]  /*37b0*/  @!P3 STG.E.U8 desc[UR38][R6.64+0x30], R13 ;  /* 0x0000300d0600b986 */ /* 0x0003e2000c101126 */
[----:B------:R-:W-:Y:S05]  /*37c0*/  @P2 BRA `(.L_x_92) ;  /* 0x00000000000c2947 */ /* 0x000fea0003800000 */
[----:B------:R-:W1:Y:S02]  /*37d0*/  LDG.E.U8 R73, desc[UR38][R10.64+0x31] ;  /* 0x000031260a497981 */ /* 0x000e64000c1e1100 */
[----:B-1----:R-:W-:-:S05]  /*37e0*/  PRMT R13, R73, 0x8880, RZ ;  /* 0x00008880490d7816 */ /* 0x002fca00000000ff */
[----:B------:R-:W-:-:S07]  /*37f0*/  IMAD R20, R13, R66, RZ ;  /* 0x000000420d147224 */ /* 0x000fce00078e02ff */
.L_x_92:
[----:B------:R-:W-:Y:S05]  /*3800*/  BSYNC B1 ;  /* 0x0000000000017941 */ /* 0x000fea0003800000 */
.L_x_91:
[----:B------:R-:W-:Y:S01]  /*3810*/  @!P2 IMAD R35, R35, R23, R20 ;  /* 0x000000172323a224 */ /* 0x000fe200078e0214 */
[----:B------:R-:W-:Y:S04]  /*3820*/  BSSY B1, `(.L_x_93) ;  /* 0x0000006000017945 */ /* 0x000fe80003800000 */
[----:B------:R0:W-:Y:S01]  /*3830*/  @!P2 STG.E.U8 desc[UR38][R6.64+0x31], R35 ;  /* 0x000031230600a986 */ /* 0x0001e2000c101126 */
[----:B------:R-:W-:Y:S05]  /*3840*/  @P0 BRA `(.L_x_94) ;  /* 0x00000000000c0947 */ /* 0x000fea0003800000 */
[----:B------:R-:W1:Y:S02]  /*3850*/  LDG.E.U8 R73, desc[UR38][R8.64+0x38] ;  /* 0x0000382608497981 */ /* 0x000e64000c1e1100 */
[----:B-1----:R-:W-:-:S05]  /*3860*/  PRMT R13, R73, 0x8880, RZ ;  /* 0x00008880490d7816 */ /* 0x002fca00000000ff */
[----:B------:R-:W-:-:S07]  /*3870*/  IMAD R20, R13, R66, RZ ;  /* 0x000000420d147224 */ /* 0x000fce00078e02ff */
.L_x_94:
[----:B------:R-:W-:Y:S05]  /*3880*/  BSYNC B1 ;  /* 0x0000000000017941 */ /* 0x000fea0003800000 */
.L_x_93:
[----:B-1----:R-:W-:Y:S01]  /*3890*/  @!P0 IMAD R13, R36, R23, R20 ;  /* 0x00000017240d8224 */ /* 0x002fe200078e0214 */
[----:B------:R-:W-:Y:S04]  /*38a0*/  BSSY B1, `(.L_x_95) ;  /* 0x0000006000017945 */ /* 0x000fe80003800000 */
[----:B------:R1:W-:Y:S01]  /*38b0*/  @!P0 STG.E.U8 desc[UR38][R4.64+0x38], R13 ;  /* 0x0000380d04008986 */ /* 0x0003e2000c101126 */
[----:B------:R-:W-:Y:S05]  /*38c0*/  @P5 BRA `(.L_x_96) ;  /* 0x00000000000c5947 */ /* 0x000fea0003800000 */
[----:B------:R-:W1:Y:S02]  /*38d0*/  LDG.E.U8 R73, desc[UR38][R8.64+0x39] ;  /* 0x0000392608497981 */ /* 0x000e64000c1e1100 */
[----:B-1----:R-:W-:-:S05]  /*38e0*/  PRMT R13, R73, 0x8880, RZ ;  /* 0x00008880490d7816 */ /* 0x002fca00000000ff */
[----:B------:R-:W-:-:S07]  /*38f0*/  IMAD R20, R13, R66, RZ ;  /* 0x000000420d147224 */ /* 0x000fce00078e02ff */
.L_x_96:
[----:B------:R-:W-:Y:S05]  /*3900*/  BSYNC B1 ;  /* 0x0000000000017941 */ /* 0x000fea0003800000 */
.L_x_95:
        /* <DEDUP_REMOVED lines=13> */
.L_x_98:
[----:B------:R-:W-:Y:S05]  /*39e0*/  BSYNC B1 ;  /* 0x0000000000017941 */ /* 0x000fea0003800000 */
.L_x_97:
[----:B-1----:R-:W-:Y:S01]  /*39f0*/  @!P4 IMAD R13, R38, R23, R20 ;  /* 0x00000017260dc224 */ /* 0x002fe200078e0214 */
[----:B------:R-:W-:Y:S04]  /*3a00*/  BSSY B1, `(.L_x_99) ;  /* 0x0000006000017945 */ /* 0x000fe80003800000 */
[----:B------:R1:W-:Y:S01]  /*3a10*/  @!P4 STG.E.U8 desc[UR38][R6.64+0x38], R13 ;  /* 0x0000380d0600c986 */ /* 0x0003e2000c101126 */
[----:B------:R-:W-:Y:S05]  /*3a20*/  @P1 BRA `(.L_x_100) ;  /* 0x00000000000c1947 */ /* 0x000fea0003800000 */
[----:B------:R-:W1:Y:S02]  /*3a30*/  LDG.E.U8 R73, desc[UR38][R10.64+0x39] ;  /* 0x000039260a497981 */ /* 0x000e64000c1e1100 */
[----:B-1----:R-:W-:-:S05]  /*3a40*/  PRMT R13, R73, 0x8880, RZ ;  /* 0x00008880490d7816 */ /* 0x002fca00000000ff */
[----:B------:R-:W-:-:S07]  /*3a50*/  IMAD R20, R13, R66, RZ ;  /* 0x000000420d147224 */ /* 0x000fce00078e02ff */
.L_x_100:
[----:B------:R-:W-:Y:S05]  /*3a60*/  BSYNC B1 ;  /* 0x0000000000017941 */ /* 0x000fea0003800000 */
.L_x_99:
[----:B------:R-:W-:Y:S01]  /*3a70*/  @!P1 IMAD R39, R39, R23, R20 ;  /* 0x0000001727279224 */ /* 0x000fe200078e0214 */
[----:B------:R-:W-:Y:S04]  /*3a80*/  BSSY B1, `(.L_x_101) ;  /* 0x0000006000017945 */ /* 0x000fe80003800000 */
[----:B------:R0:W-:Y:S01]  /*3a90*/  @!P1 STG.E.U8 desc[UR38][R6.64+0x39], R39 ;  /* 0x0000392706009986 */ /* 0x0001e2000c101126 */
[----:B------:R-:W-:Y:S05]  /*3aa0*/  @P3 BRA `(.L_x_102) ;  /* 0x00000000000c3947 */ /* 0x000fea0003800000 */
[----:B------:R-:W1:Y:S02]  /*3ab0*/  LDG.E.U8 R73, desc[UR38][R8.64+0x40] ;  /* 0x0000402608497981 */ /* 0x000e64000c1e1100 */
[----:B-1----:R-:W-:-:S05]  /*3ac0*/  PRMT R13, R73, 0x8880, RZ ;  /* 0x00008880490d7816 */ /* 0x002fca00000000ff */
[----:B------:R-:W-:-:S07]  /*3ad0*/  IMAD R20, R13, R66, RZ ;  /* 0x000000420d147224 */ /* 0x000fce00078e02ff */
.L_x_102:
[----:B------:R-:W-:Y:S05]  /*3ae0*/  BSYNC B1 ;  /* 0x0000000000017941 */ /* 0x000fea0003800000 */
.L_x_101:
[----:B-1----:R-:W-:Y:S01]  /*3af0*/  @!P3 IMAD R13, R24, R23, R20 ;  /* 0x00000017180db224 */ /* 0x002fe200078e0214 */
[----:B------:R-:W-:Y:S04]  /*3b00*/  BSSY B1, `(.L_x_103) ;  /* 0x0000006000017945 */ /* 0x000fe80003800000 */
[----:B------:R1:W-:Y:S01]  /*3b10*/  @!P3 STG.E.U8 desc[UR38][R4.64+0x40], R13 ;  /* 0x0000400d0400b986 */ /* 0x0003e2000c101126 */
[----:B------:R-:W-:Y:S05]  /*3b20*/  @P5 BRA `(.L_x_104) ;  /* 0x00000000000c5947 */ /* 0x000fea0003800000 */
[----:B------:R-:W1:Y:S02]  /*3b30*/  LDG.E.U8 R73, desc[UR38][R8.64+0x41] ;  /* 0x0000412608497981 */ /* 0x000e64000c1e1100 */
[----:B-1----:R-:W-:-:S05]  /*3b40*/  PRMT R13, R73, 0x8880, RZ ;  /* 0x00008880490d7816 */ /* 0x002fca00000000ff */
[----:B------:R-:W-:-:S07]  /*3b50*/  IMAD R20, R13, R66, RZ ;  /* 0x000000420d147224 */ /* 0x000fce00078e02ff */
.L_x_104:
[----:B------:R-:W-:Y:S05]  /*3b60*/  BSYNC B1 ;  /* 0x0000000000017941 */ /* 0x000fea0003800000 */
.L_x_103:
        /* <DEDUP_REMOVED lines=9> */
[----:B------:R-:W-:Y:S01]  /*3c00*/  ISETP.LT.OR P3, PT, R3, 0x9, !P3 ;  /* 0x000000090300780c */ /* 0x000fe20005f61670 */
[----:B------:R-:W-:-:S12]  /*3c10*/  @P2 BRA `(.L_x_106) ;  /* 0x00000000000c2947 */ /* 0x000fd80003800000 */
[----:B------:R-:W1:Y:S02]  /*3c20*/  LDG.E.U8 R73, desc[UR38][R10.64+0x40] ;  /* 0x000040260a497981 */ /* 0x000e64000c1e1100 */
[----:B-1----:R-:W-:-:S05]  /*3c30*/  PRMT R13, R73, 0x8880, RZ ;  /* 0x00008880490d7816 */ /* 0x002fca00000000ff */
[----:B------:R-:W-:-:S07]  /*3c40*/  IMAD R20, R13, R66, RZ ;  /* 0x000000420d147224 */ /* 0x000fce00078e02ff */
.L_x_106:
[----:B------:R-:W-:Y:S05]  /*3c50*/  BSYNC B1 ;  /* 0x0000000000017941 */ /* 0x000fea0003800000 */
.L_x_105:
[----:B-1----:R-:W-:Y:S01]  /*3c60*/  @!P2 IMAD R13, R26, R23, R20 ;  /* 0x000000171a0da224 */ /* 0x002fe200078e0214 */
[----:B------:R-:W-:Y:S04]  /*3c70*/  BSSY B1, `(.L_x_107) ;  /* 0x0000006000017945 */ /* 0x000fe80003800000 */
[----:B------:R1:W-:Y:S01]  /*3c80*/  @!P2 STG.E.U8 desc[UR38][R6.64+0x40], R13 ;  /* 0x0000400d0600a986 */ /* 0x0003e2000c101126 */
[----:B------:R-:W-:Y:S05]  /*3c90*/  @P0 BRA `(.L_x_108) ;  /* 0x00000000000c0947 */ /* 0x000fea0003800000 */
[----:B------:R-:W1:Y:S02]  /*3ca0*/  LDG.E.U8 R73, desc[UR38][R10.64+0x41] ;  /* 0x000041260a497981 */ /* 0x000e64000c1e1100 */
[----:B-1----:R-:W-:-:S05]  /*3cb0*/  PRMT R13, R73, 0x8880, RZ ;  /* 0x00008880490d7816 */ /* 0x002fca00000000ff */
[----:B------:R-:W-:-:S07]  /*3cc0*/  IMAD R20, R13, R66, RZ ;  /* 0x000000420d147224 */ /* 0x000fce00078e02ff */
.L_x_108:
[----:B------:R-:W-:Y:S05]  /*3cd0*/  BSYNC B1 ;  /* 0x0000000000017941 */ /* 0x000fea0003800000 */
.L_x_107:
[----:B------:R-:W-:Y:S01]  /*3ce0*/  @!P0 IMAD R27, R27, R23, R20 ;  /* 0x000000171b1b8224 */ /* 0x000fe200078e0214 */
[----:B------:R-:W-:Y:S04]  /*3cf0*/  BSSY B1, `(.L_x_109) ;  /* 0x0000006000017945 */ /* 0x000fe80003800000 */
[----:B------:R0:W-:Y:S01]  /*3d00*/  @!P0 STG.E.U8 desc[UR38][R6.64+0x41], R27 ;  /* 0x0000411b06008986 */ /* 0x0001e2000c101126 */
[----:B------:R-:W-:Y:S05]  /*3d10*/  @P5 BRA `(.L_x_110) ;  /* 0x00000000000c5947 */ /* 0x000fea0003800000 */
[----:B------:R-:W1:Y:S02]  /*3d20*/  LDG.E.U8 R73, desc[UR38][R8.64+0x48] ;  /* 0x0000482608497981 */ /* 0x000e64000c1e1100 */
[----:B-1----:R-:W-:-:S05]  /*3d30*/  PRMT R13, R73, 0x8880, RZ ;  /* 0x00008880490d7816 */ /* 0x002fca00000000ff */
[----:B------:R-:W-:-:S07]  /*3d40*/  IMAD R20, R13, R66, RZ ;  /* 0x000000420d147224 */ /* 0x000fce00078e02ff */
.L_x_110:
[----:B------:R-:W-:Y:S05]  /*3d50*/  BSYNC B1 ;  /* 0x0000000000017941 */ /* 0x000fea0003800000 */
.L_x_109:
[----:B-1----:R-:W-:Y:S01]  /*3d60*/  @!P5 IMAD R13, R28, R23, R20 ;  /* 0x000000171c0dd224 */ /* 0x002fe200078e0214 */
[----:B------:R-:W-:Y:S04]  /*3d70*/  BSSY B1, `(.L_x_111) ;  /* 0x0000006000017945 */ /* 0x000fe80003800000 */
[----:B------:R1:W-:Y:S01]  /*3d80*/  @!P5 STG.E.U8 desc[UR38][R4.64+0x48], R13 ;  /* 0x0000480d0400d986 */ /* 0x0003e2000c101126 */
[----:B------:R-:W-:Y:S05]  /*3d90*/  @P4 BRA `(.L_x_112) ;  /* 0x00000000000c4947 */ /* 0x000fea0003800000 */
[----:B------:R-:W1:Y:S02]  /*3da0*/  LDG.E.U8 R73, desc[UR38][R8.64+0x49] ;  /* 0x0000492608497981 */ /* 0x000e64000c1e1100 */
[----:B-1----:R-:W-:-:S05]  /*3db0*/  PRMT R13, R73, 0x8880, RZ ;  /* 0x00008880490d7816 */ /* 0x002fca00000000ff */
[----:B------:R-:W-:-:S07]  /*3dc0*/  IMAD R20, R13, R66, RZ ;  /* 0x000000420d147224 */ /* 0x000fce00078e02ff */
.L_x_112:
[----:B------:R-:W-:Y:S05]  /*3dd0*/  BSYNC B1 ;  /* 0x0000000000017941 */ /* 0x000fea0003800000 */
.L_x_111:
[----:B------:R-:W-:Y:S01]  /*3de0*/  @!P4 IMAD R29, R29, R23, R20 ;  /* 0x000000171d1dc224 */ /* 0x000fe200078e0214 */
[----:B------:R-:W-:Y:S04]  /*3df0*/  BSSY B1, `(.L_x_113) ;  /* 0x0000006000017945 */ /* 0x000fe80003800000 */
[----:B------:R0:W-:Y:S01]  /*3e00*/  @!P4 STG.E.U8 desc[UR38][R4.64+0x49], R29 ;  /* 0x0000491d0400c986 */ /* 0x0001e2000c101126 */
[----:B------:R-:W-:Y:S05]  /*3e10*/  @P3 BRA `(.L_x_114) ;  /* 0x00000000000c3947 */ /* 0x000fea0003800000 */
[----:B------:R-:W0:Y:S02]  /*3e20*/  LDG.E.U8 R73, desc[UR38][R10.64+0x48] ;  /* 0x000048260a497981 */ /* 0x000e24000c1e1100 */
[----:B012---:R-:W-:-:S05]  /*3e30*/  PRMT R5, R73, 0x8880, RZ ;  /* 0x0000888049057816 */ /* 0x007fca00000000ff */
[----:B------:R-:W-:-:S07]  /*3e40*/  IMAD R20, R5, R66, RZ ;  /* 0x0000004205147224 */ /* 0x000fce00078e02ff */
.L_x_114:
[----:B------:R-:W-:Y:S05]  /*3e50*/  BSYNC B1 ;  /* 0x0000000000017941 */ /* 0x000fea0003800000 */
.L_x_113:
[----:B012---:R-:W-:Y:S01]  /*3e60*/  @!P3 IMAD R5, R30, R23, R20 ;  /* 0x000000171e05b224 */ /* 0x007fe200078e0214 */
[----:B------:R-:W-:Y:S01]  /*3e70*/  ISETP.LT.OR P1, PT, R3, 0x9, !P1 ;  /* 0x000000090300780c */ /* 0x000fe20004f21670 */
[----:B------:R-:W-:Y:S03]  /*3e80*/  BSSY B1, `(.L_x_115) ;  /* 0x0000006000017945 */ /* 0x000fe60003800000 */
[----:B------:R0:W-:Y:S09]  /*3e90*/  @!P3 STG.E.U8 desc[UR38][R6.64+0x48], R5 ;  /* 0x000048050600b986 */ /* 0x0001f2000c101126 */
[----:B------:R-:W-:Y:S05]  /*3ea0*/  @P1 BRA `(.L_x_116) ;  /* 0x00000000000c1947 */ /* 0x000fea0003800000 */
[----:B------:R-:W2:Y:S02]  /*3eb0*/  LDG.E.U8 R73, desc[UR38][R10.64+0x49] ;  /* 0x000049260a497981 */ /* 0x000ea4000c1e1100 */
[----:B--2---:R-:W-:-:S05]  /*3ec0*/  PRMT R3, R73, 0x8880, RZ ;  /* 0x0000888049037816 */ /* 0x004fca00000000ff */
[----:B------:R-:W-:-:S07]  /*3ed0*/  IMAD R20, R3, R66, RZ ;  /* 0x0000004203147224 */ /* 0x000fce00078e02ff */
.L_x_116:
[----:B------:R-:W-:Y:S05]  /*3ee0*/  BSYNC B1 ;  /* 0x0000000000017941 */ /* 0x000fea0003800000 */
.L_x_115:
[----:B------:R-:W-:Y:S01]  /*3ef0*/  IMAD R31, R31, R23, R20 ;  /* 0x000000171f1f7224 */ /* 0x000fe200078e0214 */
[----:B------:R-:W-:Y:S06]  /*3f00*/  @P1 BRA `(.L_x_117) ;  /* 0x0000000800381947 */ /* 0x000fec0003800000 */
[----:B------:R1:W-:Y:S01]  /*3f10*/  STG.E.U8 desc[UR38][R6.64+0x49], R31 ;  /* 0x0000491f06007986 */ /* 0x0003e2000c101126 */
[----:B------:R-:W-:Y:S05]  /*3f20*/  BRA `(.L_x_117) ;  /* 0x0000000800307947 */ /* 0x000fea0003800000 */
.L_x_36:
[C---:B------:R-:W-:Y:S02]  /*3f30*/  ISETP.GE.AND P1, PT, R12.reuse, 0x1, PT ;  /* 0x000000010c00780c */ /* 0x040fe40003f26270 */
[----:B------:R-:W-:Y:S02]  /*3f40*/  ISETP.GE.AND P2, PT, R12, 0x2, PT ;  /* 0x000000020c00780c */ /* 0x000fe40003f46270 */
[C---:B------:R-:W-:Y:S02]  /*3f50*/  ISETP.LT.OR P4, PT, R3.reuse, 0x1, !P1 ;  /* 0x000000010300780c */ /* 0x040fe40004f81670 */
[C---:B------:R-:W-:Y:S02]  /*3f60*/  ISETP.LT.OR P5, PT, R3.reuse, 0x1, !P2 ;  /* 0x000000010300780c */ /* 0x040fe400057a1670 */
[C---:B------:R-:W-:Y:S02]  /*3f70*/  ISETP.LT.OR P1, PT, R3.reuse, 0x9, !P1 ;  /* 0x000000090300780c */ /* 0x040fe40004f21670 */
[----:B------:R-:W-:-:S02]  /*3f80*/  ISETP.LT.OR P2, PT, R3, 0x9, !P2 ;  /* 0x000000090300780c */ /* 0x000fc40005741670 */
[C---:B------:R-:W-:Y:S02]  /*3f90*/  ISETP.GE.AND P3, PT, R12.reuse, 0x9, PT ;  /* 0x000000090c00780c */ /* 0x040fe40003f66270 */
[----:B------:R-:W-:-:S03]  /*3fa0*/  ISETP.GE.AND P0, PT, R12, 0xa, PT ;  /* 0x0000000a0c00780c */ /* 0x000fc60003f06270 */
[-C--:B------:R-:W-:Y:S02]  /*3fb0*/  @!P4 IMAD R9, R56, R23.reuse, RZ ;  /* 0x000000173809c224 */ /* 0x080fe400078e02ff */
[-C--:B------:R-:W-:Y:S02]  /*3fc0*/  @!P5 IMAD R57, R57, R23.reuse, RZ ;  /* 0x000000173939d224 */ /* 0x080fe400078e02ff */
[-C--:B------:R-:W-:Y:S01]  /*3fd0*/  @!P1 IMAD R11, R58, R23.reuse, RZ ;  /* 0x000000173a0b9224 */ /* 0x080fe200078e02ff */
[----:B------:R0:W-:Y:S01]  /*3fe0*/  @!P4 STG.E.U8 desc[UR38][R4.64], R9 ;  /* 0x000000090400c986 */ /* 0x0001e2000c101126 */
[----:B------:R-:W-:Y:S01]  /*3ff0*/  ISETP.LT.OR P4, PT, R3, 0x1, !P3 ;  /* 0x000000010300780c */ /* 0x000fe20005f81670 */
[----:B------:R-:W-:Y:S02]  /*4000*/  @!P2 IMAD R59, R59, R23, RZ ;  /* 0x000000173b3ba224 */ /* 0x000fe400078e02ff */
[----:B------:R-:W-:Y:S01]  /*4010*/  @!P5 STG.E.U8 desc[UR38][R4.64+0x1], R57 ;  /* 0x000001390400d986 */ /* 0x000fe2000c101126 */
[----:B------:R-:W-:-:S02]  /*4020*/  ISETP.LT.OR P5, PT, R3, 0x1, !P0 ;  /* 0x000000010300780c */ /* 0x000fc400047a1670 */
[C---:B------:R-:W-:Y:S01]  /*4030*/  ISETP.LT.OR P0, PT, R3.reuse, 0x9, !P0 ;  /* 0x000000090300780c */ /* 0x040fe20004701670 */
[----:B------:R1:W-:Y:S01]  /*4040*/  @!P1 STG.E.U8 desc[UR38][R6.64], R11 ;  /* 0x0000000b06009986 */ /* 0x0003e2000c101126 */
[----:B------:R-:W-:Y:S02]  /*4050*/  ISETP.LT.OR P1, PT, R3, 0x9, !P3 ;  /* 0x000000090300780c */ /* 0x000fe40005f21670 */
[C---:B------:R-:W-:Y:S01]  /*4060*/  ISETP.GE.AND P3, PT, R12.reuse, 0x11, PT ;  /* 0x000000110c00780c */ /* 0x040fe20003f66270 */
[----:B------:R-:W-:Y:S01]  /*4070*/  @!P2 STG.E.U8 desc[UR38][R6.64+0x1], R59 ;  /* 0x0000013b0600a986 */ /* 0x000fe2000c101126 */
[----:B------:R-:W-:Y:S01]  /*4080*/  ISETP.GE.AND P2, PT, R12, 0x12, PT ;  /* 0x000000120c00780c */ /* 0x000fe20003f46270 */
[----:B------:R-:W-:-:S04]  /*4090*/  @!P4 IMAD R13, R60, R23, RZ ;  /* 0x000000173c0dc224 */ /* 0x000fc800078e02ff */
[-C--:B------:R-:W-:Y:S01]  /*40a0*/  @!P5 IMAD R61, R61, R23.reuse, RZ ;  /* 0x000000173d3dd224 */ /* 0x080fe200078e02ff */
[----:B------:R-:W-:Y:S01]  /*40b0*/  @!P4 STG.E.U8 desc[UR38][R4.64+0x8], R13 ;  /* 0x0000080d0400c986 */ /* 0x000fe2000c101126 */
[----:B------:R-:W-:Y:S01]  /*40c0*/  ISETP.LT.OR P4, PT, R3, 0x1, !P3 ;  /* 0x000000010300780c */ /* 0x000fe20005f81670 */
[-C--:B------:R-:W-:Y:S02]  /*40d0*/  @!P0 IMAD R63, R63, R23.reuse, RZ ;  /* 0x000000173f3f8224 */ /* 0x080fe400078e02ff */
[----:B------:R-:W-:Y:S01]  /*40e0*/  @!P5 STG.E.U8 desc[UR38][R4.64+0x9], R61 ;  /* 0x0000093d0400d986 */ /* 0x000fe2000c101126 */
[C---:B------:R-:W-:Y:S01]  /*40f0*/  ISETP.LT.OR P5, PT, R3.reuse, 0x1, !P2 ;  /* 0x000000010300780c */ /* 0x040fe200057a1670 */
[----:B0-----:R-:W-:Y:S01]  /*4100*/  @!P1 IMAD R9, R62, R23, RZ ;  /* 0x000000173e099224 */ /* 0x001fe200078e02ff */
[----:B------:R-:W-:Y:S01]  /*4110*/  ISETP.LT.OR P2, PT, R3, 0x9, !P2 ;  /* 0x000000090300780c */ /* 0x000fe20005741670 */
[----:B------:R-:W-:Y:S01]  /*4120*/  @!P0 STG.E.U8 desc[UR38][R6.64+0x9], R63 ;  /* 0x0000093f06008986 */ /* 0x000fe2000c101126 */
[----:B------:R-:W-:-:S03]  /*4130*/  ISETP.GE.AND P0, PT, R12, 0x1a, PT ;  /* 0x0000001a0c00780c */ /* 0x000fc60003f06270 */
[----:B------:R0:W-:Y:S01]  /*4140*/  @!P1 STG.E.U8 desc[UR38][R6.64+0x8], R9 ;  /* 0x0000080906009986 */ /* 0x0001e2000c101126 */
[----:B------:R-:W-:Y:S01]  /*4150*/  ISETP.LT.OR P1, PT, R3, 0x9, !P3 ;  /* 0x000000090300780c */ /* 0x000fe20005f21670 */
[----:B-1----:R-:W-:Y:S01]  /*4160*/  @!P4 IMAD R11, R48, R23, RZ ;  /* 0x00000017300bc224 */ /* 0x002fe200078e02ff */
[----:B------:R-:W-:-:S03]  /*4170*/  ISETP.GE.AND P3, PT, R12, 0x19, PT ;  /* 0x000000190c00780c */ /* 0x000fc60003f66270 */
[-C--:B------:R-:W-:Y:S01]  /*4180*/  @!P5 IMAD R49, R49, R23.reuse, RZ ;  /* 0x000000173131d224 */ /* 0x080fe200078e02ff */
[----:B------:R-:W-:Y:S01]  /*4190*/  @!P4 STG.E.U8 desc[UR38][R4.64+0x10], R11 ;  /* 0x0000100b0400c986 */ /* 0x000fe2000c101126 */
[----:B------:R-:W-:Y:S01]  /*41a0*/  ISETP.LT.OR P4, PT, R3, 0x1, !P3 ;  /* 0x000000010300780c */ /* 0x000fe20005f81670 */
[-C--:B------:R-:W-:Y:S02]  /*41b0*/  @!P2 IMAD R51, R51, R23.reuse, RZ ;  /* 0x000000173333a224 */ /* 0x080fe400078e02ff */
[----:B------:R-:W-:Y:S01]  /*41c0*/  @!P5 STG.E.U8 desc[UR38][R4.64+0x11], R49 ;  /* 0x000011310400d986 */ /* 0x000fe2000c101126 */
[C---:B------:R-:W-:Y:S02]  /*41d0*/  ISETP.LT.OR P5, PT, R3.reuse, 0x1, !P0 ;  /* 0x000000010300780c */ /* 0x040fe400047a1670 */
[----:B0-----:R-:W-:Y:S01]  /*41e0*/  @!P1 IMAD R9, R50, R23, RZ ;  /* 0x0000001732099224 */ /* 0x001fe200078e02ff */
[----:B------:R-:W-:Y:S01]  /*41f0*/  @!P2 STG.E.U8 desc[UR38][R6.64+0x11], R51 ;  /* 0x000011330600a986 */ /* 0x000fe2000c101126 */
[----:B------:R-:W-:-:S02]  /*4200*/  ISETP.LT.OR P0, PT, R3, 0x9, !P0 ;  /* 0x000000090300780c */ /* 0x000fc40004701670 */
[----:B------:R-:W-:Y:S01]  /*4210*/  ISETP.GE.AND P2, PT, R12, 0x22, PT ;  /* 0x000000220c00780c */ /* 0x000fe20003f46270 */
[----:B------:R0:W-:Y:S01]  /*4220*/  @!P1 STG.E.U8 desc[UR38][R6.64+0x10], R9 ;  /* 0x0000100906009986 */ /* 0x0001e2000c101126 */
[----:B------:R-:W-:Y:S01]  /*4230*/  ISETP.LT.OR P1, PT, R3, 0x9, !P3 ;  /* 0x000000090300780c */ /* 0x000fe20005f21670 */
[----:B------:R-:W-:Y:S01]  /*4240*/  @!P4 IMAD R13, R52, R23, RZ ;  /* 0x00000017340dc224 */ /* 0x000fe200078e02ff */
[----:B------:R-:W-:-:S03]  /*4250*/  ISETP.GE.AND P3, PT, R12, 0x21, PT ;  /* 0x000000210c00780c */ /* 0x000fc60003f66270 */
[-C--:B------:R-:W-:Y:S01]  /*4260*/  @!P5 IMAD R53, R53, R23.reuse, RZ ;  /* 0x000000173535d224 */ /* 0x080fe200078e02ff */
[----:B------:R-:W-:Y:S01]  /*4270*/  @!P4 STG.E.U8 desc[UR38][R4.64+0x18], R13 ;  /* 0x0000180d0400c986 */ /* 0x000fe2000c101126 */
[----:B------:R-:W-:Y:S02]  /*4280*/  ISETP.LT.OR P4, PT, R3, 0x1, !P3 ;  /* 0x000000010300780c */ /* 0x000fe40005f81670 */
[-C--:B------:R-:W-:Y:S01]  /*4290*/  @!P0 IMAD R55, R55, R23.reuse, RZ ;  /* 0x0000001737378224 */ /* 0x080fe200078e02ff */
[----:B------:R-:W-:Y:S01]  /*42a0*/  @!P5 STG.E.U8 desc[UR38][R4.64+0x19], R53 ;  /* 0x000019350400d986 */ /* 0x000fe2000c101126 */
[C---:B------:R-:W-:Y:S02]  /*42b0*/  ISETP.LT.OR P5, PT, R3.reuse, 0x1, !P2 ;  /* 0x000000010300780c */ /* 0x040fe400057a1670 */
[----:B0-----:R-:W-:Y:S01]  /*42c0*/  @!P1 IMAD R9, R54, R23, RZ ;  /* 0x0000001736099224 */ /* 0x001fe200078e02ff */
[----:B------:R-:W-:Y:S01]  /*42d0*/  ISETP.LT.OR P2, PT, R3, 0x9, !P2 ;  /* 0x000000090300780c */ /* 0x000fe20005741670 */
[----:B------:R-:W-:Y:S01]  /*42e0*/  @!P0 STG.E.U8 desc[UR38][R6.64+0x19], R55 ;  /* 0x0000193706008986 */ /* 0x000fe2000c101126 */
[----:B------:R-:W-:-:S03]  /*42f0*/  ISETP.GE.AND P0, PT, R12, 0x2a, PT ;  /* 0x0000002a0c00780c */ /* 0x000fc60003f06270 */
[----:B------:R0:W-:Y:S01]  /*4300*/  @!P1 STG.E.U8 desc[UR38][R6.64+0x18], R9 ;  /* 0x0000180906009986 */ /* 0x0001e2000c101126 */
[-C--:B------:R-:W-:Y:S01]  /*4310*/  @!P4 IMAD R11, R40, R23.reuse, RZ ;  /* 0x00000017280bc224 */ /* 0x080fe200078e02ff */
[----:B------:R-:W-:Y:S02]  /*4320*/  ISETP.LT.OR P1, PT, R3, 0x9, !P3 ;  /* 0x000000090300780c */ /* 0x000fe40005f21670 */
[----:B------:R-:W-:Y:S01]  /*4330*/  ISETP.GE.AND P3, PT, R12, 0x29, PT ;  /* 0x000000290c00780c */ /* 0x000fe20003f66270 */
[-C--:B------:R-:W-:Y:S01]  /*4340*/  @!P5 IMAD R41, R41, R23.reuse, RZ ;  /* 0x000000172929d224 */ /* 0x080fe200078e02ff */
[----:B------:R-:W-:Y:S02]  /*4350*/  @!P4 STG.E.U8 desc[UR38][R4.64+0x20], R11 ;  /* 0x0000200b0400c986 */ /* 0x000fe4000c101126 */
[----:B------:R-:W-:Y:S01]  /*4360*/  ISETP.LT.OR P4, PT, R3, 0x1, !P3 ;  /* 0x000000010300780c */ /* 0x000fe20005f81670 */
[----:B------:R-:W-:Y:S01]  /*4370*/  @!P2 IMAD R43, R43, R23, RZ ;  /* 0x000000172b2ba224 */ /* 0x000fe200078e02ff */
[----:B------:R-:W-:Y:S01]  /*4380*/  @!P5 STG.E.U8 desc[UR38][R4.64+0x21], R41 ;  /* 0x000021290400d986 */ /* 0x000fe2000c101126 */
[----:B------:R-:W-:-:S02]  /*4390*/  ISETP.LT.OR P5, PT, R3, 0x1, !P0 ;  /* 0x000000010300780c */ /* 0x000fc400047a1670 */
[C---:B------:R-:W-:Y:S01]  /*43a0*/  ISETP.LT.OR P3, PT, R3.reuse, 0x9, !P3 ;  /* 0x000000090300780c */ /* 0x040fe20005f61670 */
[----:B------:R-:W-:Y:S01]  /*43b0*/  @!P2 STG.E.U8 desc[UR38][R6.64+0x21], R43 ;  /* 0x0000212b0600a986 */ /* 0x000fe2000c101126 */
[-C--:B0-----:R-:W-:Y:S01]  /*43c0*/  @!P1 IMAD R9, R42, R23.reuse, RZ ;  /* 0x000000172a099224 */ /* 0x081fe200078e02ff */
[----:B------:R-:W-:Y:S02]  /*43d0*/  ISETP.LT.OR P2, PT, R3, 0x9, !P0 ;  /* 0x000000090300780c */ /* 0x000fe40004741670 */
[----:B------:R-:W-:Y:S02]  /*43e0*/  ISETP.GE.AND P0, PT, R12, 0x32, PT ;  /* 0x000000320c00780c */ /* 0x000fe40003f06270 */
[----:B------:R0:W-:Y:S01]  /*43f0*/  @!P1 STG.E.U8 desc[UR38][R6.64+0x20], R9 ;  /* 0x0000200906009986 */ /* 0x0001e2000c101126 */
[-C--:B------:R-:W-:Y:S01]  /*4400*/  @!P4 IMAD R13, R44, R23.reuse, RZ ;  /* 0x000000172c0dc224 */ /* 0x080fe200078e02ff */
[----:B------:R-:W-:Y:S02]  /*4410*/  ISETP.GE.AND P1, PT, R12, 0x31, PT ;  /* 0x000000310c00780c */ /* 0x000fe40003f26270 */
[----:B------:R-:W-:-:S02]  /*4420*/  @!P5 IMAD R45, R45, R23, RZ ;  /* 0x000000172d2dd224 */ /* 0x000fc400078e02ff */
[----:B------:R-:W-:Y:S01]  /*4430*/  @!P4 STG.E.U8 desc[UR38][R4.64+0x28], R13 ;  /* 0x0000280d0400c986 */ /* 0x000fe2000c101126 */
[----:B------:R-:W-:Y:S02]  /*4440*/  ISETP.LT.OR P4, PT, R3, 0x1, !P1 ;  /* 0x000000010300780c */ /* 0x000fe40004f81670 */
[-C--:B------:R-:W-:Y:S01]  /*4450*/  @!P2 IMAD R47, R47, R23.reuse, RZ ;  /* 0x000000172f2fa224 */ /* 0x080fe200078e02ff */
[----:B------:R-:W-:Y:S01]  /*4460*/  @!P5 STG.E.U8 desc[UR38][R4.64+0x29], R45 ;  /* 0x0000292d0400d986 */ /* 0x000fe2000c101126 */
[C---:B------:R-:W-:Y:S01]  /*4470*/  ISETP.LT.OR P5, PT, R3.reuse, 0x1, !P0 ;  /* 0x000000010300780c */ /* 0x040fe200047a1670 */
[-C--:B0-----:R-:W-:Y:S01]  /*4480*/  @!P3 IMAD R9, R46, R23.reuse, RZ ;  /* 0x000000172e09b224 */ /* 0x081fe200078e02ff */
[C---:B------:R-:W-:Y:S01]  /*4490*/  ISETP.LT.OR P1, PT, R3.reuse, 0x9, !P1 ;  /* 0x000000090300780c */ /* 0x040fe20004f21670 */
[----:B------:R-:W-:Y:S01]  /*44a0*/  @!P2 STG.E.U8 desc[UR38][R6.64+0x29], R47 ;  /* 0x0000292f0600a986 */ /* 0x000fe2000c101126 */
[----:B------:R-:W-:Y:S02]  /*44b0*/  ISETP.LT.OR P0, PT, R3, 0x9, !P0 ;  /* 0x000000090300780c */ /* 0x000fe40004701670 */
[C---:B------:R-:W-:Y:S01]  /*44c0*/  ISETP.GE.AND P2, PT, R12.reuse, 0x3a, PT ;  /* 0x0000003a0c00780c */ /* 0x040fe20003f46270 */
[----:B------:R0:W-:Y:S01]  /*44d0*/  @!P3 STG.E.U8 desc[UR38][R6.64+0x28], R9 ;  /* 0x000028090600b986 */ /* 0x0001e2000c101126 */
[----:B------:R-:W-:Y:S01]  /*44e0*/  ISETP.GE.AND P3, PT, R12, 0x39, PT ;  /* 0x000000390c00780c */ /* 0x000fe20003f66270 */
[----:B------:R-:W-:-:S04]  /*44f0*/  @!P4 IMAD R11, R32, R23, RZ ;  /* 0x00000017200bc224 */ /* 0x000fc800078e02ff */
[-C--:B------:R-:W-:Y:S01]  /*4500*/  @!P5 IMAD R33, R33, R23.reuse, RZ ;  /* 0x000000172121d224 */ /* 0x080fe200078e02ff */
[----:B------:R-:W-:Y:S01]  /*4510*/  @!P4 STG.E.U8 desc[UR38][R4.64+0x30], R11 ;  /* 0x0000300b0400c986 */ /* 0x000fe2000c101126 */
[----:B------:R-:W-:Y:S02]  /*4520*/  ISETP.LT.OR P4, PT, R3, 0x1, !P3 ;  /* 0x000000010300780c */ /* 0x000fe40005f81670 */
[-C--:B------:R-:W-:Y:S01]  /*4530*/  @!P0 IMAD R35, R35, R23.reuse, RZ ;  /* 0x0000001723238224 */ /* 0x080fe200078e02ff */
[----:B------:R-:W-:Y:S01]  /*4540*/  @!P5 STG.E.U8 desc[UR38][R4.64+0x31], R33 ;  /* 0x000031210400d986 */ /* 0x000fe2000c101126 */
[C---:B------:R-:W-:Y:S01]  /*4550*/  ISETP.LT.OR P5, PT, R3.reuse, 0x1, !P2 ;  /* 0x000000010300780c */ /* 0x040fe200057a1670 */
[----:B0-----:R-:W-:Y:S01]  /*4560*/  @!P1 IMAD R9, R34, R23, RZ ;  /* 0x0000001722099224 */ /* 0x001fe200078e02ff */
[----:B------:R-:W-:Y:S01]  /*4570*/  ISETP.LT.OR P3, PT, R3, 0x9, !P3 ;  /* 0x000000090300780c */ /* 0x000fe20005f61670 */
[----:B------:R-:W-:Y:S01]  /*4580*/  @!P0 STG.E.U8 desc[UR38][R6.64+0x31], R35 ;  /* 0x0000312306008986 */ /* 0x000fe2000c101126 */
[----:B------:R-:W-:-:S02]  /*4590*/  ISETP.GE.AND P0, PT, R12, 0x42, PT ;  /* 0x000000420c00780c */ /* 0x000fc40003f06270 */
[----:B------:R-:W-:Y:S01]  /*45a0*/  ISETP.LT.OR P2, PT, R3, 0x9, !P2 ;  /* 0x000000090300780c */ /* 0x000fe20005741670 */
[----:B------:R0:W-:Y:S01]  /*45b0*/  @!P1 STG.E.U8 desc[UR38][R6.64+0x30], R9 ;  /* 0x0000300906009986 */ /* 0x0001e2000c101126 */
[----:B------:R-:W-:Y:S01]  /*45c0*/  ISETP.GE.AND P1, PT, R12, 0x41, PT ;  /* 0x000000410c00780c */ /* 0x000fe20003f26270 */
[----:B------:R-:W-:-:S04]  /*45d0*/  @!P4 IMAD R13, R36, R23, RZ ;  /* 0x00000017240dc224 */ /* 0x000fc800078e02ff */
[-C--:B------:R-:W-:Y:S01]  /*45e0*/  @!P5 IMAD R37, R37, R23.reuse, RZ ;  /* 0x000000172525d224 */ /* 0x080fe200078e02ff */
[----:B------:R-:W-:Y:S01]  /*45f0*/  @!P4 STG.E.U8 desc[UR38][R4.64+0x38], R13 ;  /* 0x0000380d0400c986 */ /* 0x000fe2000c101126 */
[C---:B------:R-:W-:Y:S02]  /*4600*/  ISETP.LT.OR P4, PT, R3.reuse, 0x1, !P1 ;  /* 0x000000010300780c */ /* 0x040fe40004f81670 */
[C---:B------:R-:W-:Y:S01]  /*4610*/  ISETP.LT.OR P1, PT, R3.reuse, 0x9, !P1 ;  /* 0x000000090300780c */ /* 0x040fe20004f21670 */
[----:B------:R-:W-:Y:S01]  /*4620*/  @!P5 STG.E.U8 desc[UR38][R4.64+0x39], R37 ;  /* 0x000039250400d986 */ /* 0x000fe2000c101126 */
[C---:B------:R-:W-:Y:S01]  /*4630*/  ISETP.LT.OR P5, PT, R3.reuse, 0x1, !P0 ;  /* 0x000000010300780c */ /* 0x040fe200047a1670 */
[-C--:B0-----:R-:W-:Y:S01]  /*4640*/  @!P3 IMAD R9, R38, R23.reuse, RZ ;  /* 0x000000172609b224 */ /* 0x081fe200078e02ff */
[----:B------:R-:W-:Y:S01]  /*4650*/  ISETP.LT.OR P0, PT, R3, 0x9, !P0 ;  /* 0x000000090300780c */ /* 0x000fe20004701670 */
[----:B------:R-:W-:-:S03]  /*4660*/  @!P2 IMAD R39, R39, R23, RZ ;  /* 0x000000172727a224 */ /* 0x000fc600078e02ff */
[----:B------:R0:W-:Y:S01]  /*4670*/  @!P3 STG.E.U8 desc[UR38][R6.64+0x38], R9 ;  /* 0x000038090600b986 */ /* 0x0001e2000c101126 */
[----:B------:R-:W-:Y:S02]  /*4680*/  ISETP.GE.AND P3, PT, R12, 0x4a, PT ;  /* 0x0000004a0c00780c */ /* 0x000fe40003f66270 */
[-C--:B------:R-:W-:Y:S01]  /*4690*/  @!P4 IMAD R11, R24, R23.reuse, RZ ;  /* 0x00000017180bc224 */ /* 0x080fe200078e02ff */
[----:B------:R-:W-:Y:S01]  /*46a0*/  @!P2 STG.E.U8 desc[UR38][R6.64+0x39], R39 ;  /* 0x000039270600a986 */ /* 0x000fe2000c101126 */
[----:B------:R-:W-:Y:S02]  /*46b0*/  ISETP.GE.AND P2, PT, R12, 0x49, PT ;  /* 0x000000490c00780c */ /* 0x000fe40003f46270 */
[-C--:B------:R-:W-:Y:S01]  /*46c0*/  @!P5 IMAD R25, R25, R23.reuse, RZ ;  /* 0x000000171919d224 */ /* 0x080fe200078e02ff */
[----:B------:R1:W-:Y:S01]  /*46d0*/  @!P4 STG.E.U8 desc[UR38][R4.64+0x40], R11 ;  /* 0x0000400b0400c986 */ /* 0x0003e2000c101126 */
[----:B------:R-:W-:Y:S01]  /*46e0*/  ISETP.LT.OR P4, PT, R3, 0x1, !P2 ;  /* 0x000000010300780c */ /* 0x000fe20005781670 */
[----:B------:R-:W-:Y:S01]  /*46f0*/  @!P0 IMAD R27, R27, R23, RZ ;  /* 0x000000171b1b8224 */ /* 0x000fe200078e02ff */
[C---:B------:R-:W-:Y:S01]  /*4700*/  ISETP.LT.OR P2, PT, R3.reuse, 0x9, !P2 ;  /* 0x000000090300780c */ /* 0x040fe20005741670 */
[----:B------:R2:W-:Y:S01]  /*4710*/  @!P5 STG.E.U8 desc[UR38][R4.64+0x41], R25 ;  /* 0x000041190400d986 */ /* 0x0005e2000c101126 */
[----:B------:R-:W-:-:S02]  /*4720*/  ISETP.LT.OR P5, PT, R3, 0x1, !P3 ;  /* 0x000000010300780c */ /* 0x000fc40005fa1670 */
[----:B------:R-:W-:Y:S01]  /*4730*/  ISETP.LT.OR P3, PT, R3, 0x9, !P3 ;  /* 0x000000090300780c */ /* 0x000fe20005f61670 */
[-C--:B------:R-:W-:Y:S01]  /*4740*/  @!P1 IMAD R3, R26, R23.reuse, RZ ;  /* 0x000000171a039224 */ /* 0x080fe200078e02ff */
[----:B------:R2:W-:Y:S04]  /*4750*/  @!P0 STG.E.U8 desc[UR38][R6.64+0x41], R27 ;  /* 0x0000411b06008986 */ /* 0x0005e8000c101126 */
[----:B------:R2:W-:Y:S01]  /*4760*/  @!P1 STG.E.U8 desc[UR38][R6.64+0x40], R3 ;  /* 0x0000400306009986 */ /* 0x0005e2000c101126 */
[-C--:B0-----:R-:W-:Y:S02]  /*4770*/  @!P4 IMAD R9, R28, R23.reuse, RZ ;  /* 0x000000171c09c224 */ /* 0x081fe400078e02ff */
[-C--:B-1----:R-:W-:Y:S02]  /*4780*/  @!P2 IMAD R11, R30, R23.reuse, RZ ;  /* 0x000000171e0ba224 */ /* 0x082fe400078e02ff */
[-C--:B------:R-:W-:Y:S01]  /*4790*/  @!P5 IMAD R29, R29, R23.reuse, RZ ;  /* 0x000000171d1dd224 */ /* 0x080fe200078e02ff */
[----:B------:R2:W-:Y:S01]  /*47a0*/  @!P4 STG.E.U8 desc[UR38][R4.64+0x48], R9 ;  /* 0x000048090400c986 */ /* 0x0005e2000c101126 */
[----:B------:R-:W-:-:S03]  /*47b0*/  @!P3 IMAD R31, R31, R23, RZ ;  /* 0x000000171f1fb224 */ /* 0x000fc600078e02ff */
[----:B------:R2:W-:Y:S04]  /*47c0*/  @!P5 STG.E.U8 desc[UR38][R4.64+0x49], R29 ;  /* 0x0000491d0400d986 */ /* 0x0005e8000c101126 */
[----:B------:R2:W-:Y:S04]  /*47d0*/  @!P2 STG.E.U8 desc[UR38][R6.64+0x48], R11 ;  /* 0x0000480b0600a986 */ /* 0x0005e8000c101126 */
[----:B------:R2:W-:Y:S02]  /*47e0*/  @!P3 STG.E.U8 desc[UR38][R6.64+0x49], R31 ;  /* 0x0000491f0600b986 */ /* 0x0005e4000c101126 */
.L_x_117:
[----:B------:R-:W-:Y:S05]  /*47f0*/  BSYNC B0 ;  /* 0x0000000000007941 */ /* 0x000fea0003800000 */
.L_x_35:
[----:B------:R-:W-:Y:S01]  /*4800*/  IADD3 R16, P0, R16, UR36, RZ ;  /* 0x0000002410107c10 */ /* 0x000fe2000ff1e0ff */
[----:B------:R-:W-:Y:S01]  /*4810*/  ULDC.64 UR4, c[0x0][0x650] ;  /* 0x0001940000047ab9 */ /* 0x000fe20000000a00 */
[----:B--2---:R-:W-:Y:S01]  /*4820*/  PRMT R3, RZ, 0x7610, R3 ;  /* 0x00007610ff037816 */ /* 0x004fe20000000003 */
[----:B------:R-:W-:Y:S01]  /*4830*/  IMAD.MOV.U32 R76, RZ, RZ, -0x1 ;  /* 0xffffffffff4c7424 */ /* 0x000fe200078e00ff */
[----:B------:R-:W-:Y:S01]  /*4840*/  IADD3.X R17, R17, UR42, RZ, P0, !PT ;  /* 0x0000002a11117c10 */ /* 0x000fe200087fe4ff */
[----:B------:R-:W-:Y:S01]  /*4850*/  IMAD.MOV.U32 R74, RZ, RZ, -0x1 ;  /* 0xffffffffff4a7424 */ /* 0x000fe200078e00ff */
[----:B------:R-:W-:-:S04]  /*4860*/  ISETP.GE.U32.AND P0, PT, R16, UR4, PT ;  /* 0x0000000410007c0c */ /* 0x000fc8000bf06070 */
[----:B------:R-:W-:-:S13]  /*4870*/  ISETP.GE.U32.AND.EX P0, PT, R17, UR5, PT, P0 ;  /* 0x0000000511007c0c */ /* 0x000fda000bf06100 */
[----:B------:R-:W-:Y:S05]  /*4880*/  @P0 BRA `(.L_x_118) ;  /* 0x0000000400500947 */ /* 0x000fea0003800000 */
[----:B------:R-:W2:Y:S01]  /*4890*/  LDC.64 R10, c[0x0][0x628] ;  /* 0x00018a00ff0a7b82 */ /* 0x000ea20000000a00 */
[----:B------:R-:W0:Y:S01]  /*48a0*/  S2R R20, SR_CTAID.X ;  /* 0x0000000000147919 */ /* 0x000e220000002500 */
[----:B------:R-:W-:Y:S02]  /*48b0*/  IMAD.MOV.U32 R8, RZ, RZ, R16 ;  /* 0x000000ffff087224 */ /* 0x000fe400078e0010 */
[----:B------:R-:W-:Y:S01]  /*48c0*/  IMAD.MOV.U32 R9, RZ, RZ, R17 ;  /* 0x000000ffff097224 */ /* 0x000fe200078e0011 */
[----:B------:R-:W0:Y:S03]  /*48d0*/  S2R R21, SR_CTAID.Y ;  /* 0x0000000000157919 */ /* 0x000e260000002600 */
[----:B------:R-:W0:Y:S08]  /*48e0*/  LDC R0, c[0x0][0x630] ;  /* 0x00018c00ff007b82 */ /* 0x000e300000000800 */
[----:B------:R-:W0:Y:S01]  /*48f0*/  LDC.64 R14, c[0x0][0x620] ;  /* 0x00018800ff0e7b82 */ /* 0x000e220000000a00 */
[----:B--2---:R-:W-:-:S04]  /*4900*/  ISETP.NE.U32.AND P0, PT, R10, RZ, PT ;  /* 0x000000ff0a00720c */ /* 0x004fc80003f05070 */
[----:B------:R-:W-:-:S13]  /*4910*/  ISETP.NE.AND.EX P0, PT, R11, RZ, PT, P0 ;  /* 0x000000ff0b00720c */ /* 0x000fda0003f05300 */
[----:B0-----:R-:W-:Y:S05]  /*4920*/  @!P0 BRA `(.L_x_119) ;  /* 0x0000000000288947 */ /* 0x001fea0003800000 */
[----:B------:R-:W0:Y:S02]  /*4930*/  LDC R3, c[0x0][0x634] ;  /* 0x00018d00ff037b82 */ /* 0x000e240000000800 */
[----:B0-----:R-:W-:-:S05]  /*4940*/  IADD3 R3, P0, R16, R3, RZ ;  /* 0x0000000310037210 */ /* 0x001fca0007f1e0ff */
[----:B------:R-:W-:-:S04]  /*4950*/  IMAD.X R13, RZ, RZ, R17, P0 ;  /* 0x000000ffff0d7224 */ /* 0x000fc800000e0611 */
[----:B------:R-:W-:-:S04]  /*4960*/  IMAD.WIDE.U32 R4, R13, R10, RZ ;  /* 0x0000000a0d047225 */ /* 0x000fc800078e00ff */
[----:B-1-34-:R-:W-:-:S04]  /*4970*/  IMAD.WIDE.U32 R6, P0, R3, R11, R4 ;  /* 0x0000000b03067225 */ /* 0x01afc80007800004 */
[----:B------:R-:W-:-:S04]  /*4980*/  IMAD.WIDE.U32 R4, R3, R10, RZ ;  /* 0x0000000a03047225 */ /* 0x000fc800078e00ff */
[----:B------:R-:W-:Y:S01]  /*4990*/  IMAD.X R9, RZ, RZ, RZ, P0 ;  /* 0x000000ffff097224 */ /* 0x000fe200000e06ff */
[----:B------:R-:W-:Y:S01]  /*49a0*/  IADD3 RZ, P0, R5, R6, RZ ;  /* 0x0000000605ff7210 */ /* 0x000fe20007f1e0ff */
[----:B------:R-:W-:-:S04]  /*49b0*/  IMAD.MOV.U32 R8, RZ, RZ, R7 ;  /* 0x000000ffff087224 */ /* 0x000fc800078e0007 */
[----:B------:R-:W-:-:S08]  /*49c0*/  IMAD.WIDE.U32.X R8, R13, R11, R8, P0 ;  /* 0x0000000b0d087225 */ /* 0x000fd000000e0408 */
.L_x_119:
[----:B------:R-:W0:Y:S01]  /*49d0*/  LDC.64 R28, c[0x0][0x640] ;  /* 0x00019000ff1c7b82 */ /* 0x000e220000000a00 */
[-CC-:B------:R-:W-:Y:S01]  /*49e0*/  SHF.R.U64 R74, R8, R0.reuse, R9.reuse ;  /* 0x00000000084a7219 */ /* 0x180fe20000001209 */
[----:B------:R-:W-:Y:S01]  /*49f0*/  ULDC UR4, c[0x0][0x150] ;  /* 0x0000540000047ab9 */ /* 0x000fe20000000800 */
[----:B------:R-:W-:Y:S02]  /*4a00*/  SHF.R.U32.HI R0, RZ, R0, R9 ;  /* 0x00000000ff007219 */ /* 0x000fe40000011609 */
[----:B------:R-:W-:Y:S02]  /*4a10*/  IADD3 R3, P0, RZ, -R74, RZ ;  /* 0x8000004aff037210 */ /* 0x000fe40007f1e0ff */
[----:B-1-34-:R-:W-:Y:S01]  /*4a20*/  I2FP.F32.U32 R7, R20 ;  /* 0x0000001400077245 */ /* 0x01afe20000201000 */
[----:B------:R-:W1:Y:S02]  /*4a30*/  LDC R6, c[0x0][0x618] ;  /* 0x00018600ff067b82 */ /* 0x000e640000000800 */
[----:B------:R-:W-:-:S02]  /*4a40*/  IMAD.X R5, RZ, RZ, ~R0, P0 ;  /* 0x000000ffff057224 */ /* 0x000fc400000e0e00 */
[----:B------:R-:W-:Y:S01]  /*4a50*/  FMUL R7, R7, UR4 ;  /* 0x0000000407077c20 */ /* 0x000fe20008400000 */
[----:B------:R-:W-:Y:S01]  /*4a60*/  ULDC UR4, c[0x0][0x154] ;  /* 0x0000550000047ab9 */ /* 0x000fe20000000800 */
[-C--:B------:R-:W-:Y:S02]  /*4a70*/  IMAD R0, R5, R14.reuse, RZ ;  /* 0x0000000e05007224 */ /* 0x080fe400078e02ff */
[----:B------:R-:W2:Y:S01]  /*4a80*/  LDC R8, c[0x0][0x608] ;  /* 0x00018200ff087b82 */ /* 0x000ea20000000800 */
[C---:B------:R-:W-:Y:S01]  /*4a90*/  IMAD.WIDE.U32 R4, R3.reuse, R14, R16 ;  /* 0x0000000e03047225 */ /* 0x040fe200078e0010 */
[----:B------:R-:W3:Y:S03]  /*4aa0*/  F2I.U32.TRUNC.NTZ R7, R7 ;  /* 0x0000000700077305 */ /* 0x000ee6000020f000 */
[----:B------:R-:W-:Y:S01]  /*4ab0*/  IMAD R3, R3, R15, R0 ;  /* 0x0000000f03037224 */ /* 0x000fe200078e0200 */
[----:B------:R-:W-:-:S02]  /*4ac0*/  I2FP.F32.U32 R0, R21 ;  /* 0x0000001500007245 */ /* 0x000fc40000201000 */
[----:B------:R-:W4:Y:S01]  /*4ad0*/  LDC R26, c[0x0][0x658] ;  /* 0x00019600ff1a7b82 */ /* 0x000f220000000800 */
[----:B------:R-:W-:Y:S01]  /*4ae0*/  IMAD.IADD R3, R5, 0x1, R3 ;  /* 0x0000000105037824 */ /* 0x000fe200078e0203 */
[----:B0-----:R-:W-:Y:S01]  /*4af0*/  ISETP.NE.U32.AND P0, PT, R28, RZ, PT ;  /* 0x000000ff1c00720c */ /* 0x001fe20003f05070 */
[----:B------:R-:W-:-:S03]  /*4b00*/  FMUL R0, R0, UR4 ;  /* 0x0000000400007c20 */ /* 0x000fc60008400000 */
[----:B------:R-:W-:Y:S01]  /*4b10*/  ISETP.NE.AND.EX P0, PT, R29, RZ, PT, P0 ;  /* 0x000000ff1d00720c */ /* 0x000fe20003f05300 */
[----:B------:R0:W0:Y:S01]  /*4b20*/  F2I.U32.TRUNC.NTZ R14, R0 ;  /* 0x00000000000e7305 */ /* 0x000022000020f000 */
[----:B------:R-:W0:Y:S01]  /*4b30*/  LDC R9, c[0x0][0x144] ;  /* 0x00005100ff097b82 */ /* 0x000e220000000800 */
[-C--:B-1----:R-:W-:Y:S01]  /*4b40*/  SHF.R.U64 R10, R4, R6.reuse, R3 ;  /* 0x00000006040a7219 */ /* 0x082fe20000001203 */
[----:B---3--:R-:W-:Y:S01]  /*4b50*/  IMAD.MOV R7, RZ, RZ, -R7 ;  /* 0x000000ffff077224 */ /* 0x008fe200078e0a07 */
[----:B------:R-:W-:-:S05]  /*4b60*/  SHF.R.U32.HI R3, RZ, R6, R3 ;  /* 0x00000006ff037219 */ /* 0x000fca0000011603 */
[----:B------:R-:W1:Y:S01]  /*4b70*/  LDC R24, c[0x0][0x148] ;  /* 0x00005200ff187b82 */ /* 0x000e620000000800 */
[-CC-:B--2---:R-:W-:Y:S02]  /*4b80*/  SHF.R.U64 R12, R10, R8.reuse, R3.reuse ;  /* 0x000000080a0c7219 */ /* 0x184fe40000001203 */
[----:B------:R-:W-:-:S05]  /*4b90*/  SHF.R.U32.HI R3, RZ, R8, R3 ;  /* 0x00000008ff037219 */ /* 0x000fca0000011603 */
[----:B------:R-:W2:Y:S01]  /*4ba0*/  LDC R15, c[0x0][0x600] ;  /* 0x00018000ff0f7b82 */ /* 0x000ea20000000800 */
[-CC-:B----4-:R-:W-:Y:S02]  /*4bb0*/  SHF.R.U64 R13, R12, R26.reuse, R3.reuse ;  /* 0x0000001a0c0d7219 */ /* 0x190fe40000001203 */
[----:B------:R-:W-:-:S03]  /*4bc0*/  SHF.R.U32.HI R5, RZ, R26, R3 ;  /* 0x0000001aff057219 */ /* 0x000fc60000011603 */
[----:B------:R-:W-:Y:S02]  /*4bd0*/  IMAD.MOV.U32 R4, RZ, RZ, R13 ;  /* 0x000000ffff047224 */ /* 0x000fe400078e000d */
[----:B------:R-:W3:Y:S01]  /*4be0*/  LDC R27, c[0x0][0x648] ;  /* 0x00019200ff1b7b82 */ /* 0x000ee20000000800 */
[----:B0-----:R-:W-:-:S07]  /*4bf0*/  IMAD R25, R9, R7, R20 ;  /* 0x0000000709197224 */ /* 0x001fce00078e0214 */
[----:B------:R-:W0:Y:S08]  /*4c00*/  LDC R30, c[0x0][0x638] ;  /* 0x00018e00ff1e7b82 */ /* 0x000e300000000800 */
[----:B------:R-:W4:Y:S01]  /*4c10*/  LDC R31, c[0x0][0x610] ;  /* 0x00018400ff1f7b82 */ /* 0x000f220000000800 */
[----:B-1----:R-:W-:Y:S05]  /*4c20*/  @!P0 BRA `(.L_x_120) ;  /* 0x0000000000288947 */ /* 0x002fea0003800000 */
[----:B------:R-:W1:Y:S02]  /*4c30*/  LDC R0, c[0x0][0x64c] ;  /* 0x00019300ff007b82 */ /* 0x000e640000000800 */
[----:B-1----:R-:W-:-:S05]  /*4c40*/  IADD3 R3, P0, R13, R0, RZ ;  /* 0x000000000d037210 */ /* 0x002fca0007f1e0ff */
        /* <DEDUP_REMOVED lines=8> */
.L_x_120:
[----:B------:R-:W-:Y:S01]  /*4cd0*/  ISETP.NE.AND P0, PT, R2, 0x1, PT ;  /* 0x000000010200780c */ /* 0x000fe20003f05270 */
[----:B------:R-:W-:Y:S01]  /*4ce0*/  IMAD.MOV R14, RZ, RZ, -R14 ;  /* 0x000000ffff0e7224 */ /* 0x000fe200078e0a0e */
[----:B---3--:R-:W-:Y:S01]  /*4cf0*/  SHF.R.U64 R0, R4, R27, R5 ;  /* 0x0000001b04007219 */ /* 0x008fe20000001205 */
[----:B--2---:R-:W-:Y:S01]  /*4d00*/  VIADD R5, R15, 0xffffffff ;  /* 0xffffffff0f057836 */ /* 0x004fe20000000000 */
[----:B------:R-:W-:-:S03]  /*4d10*/  LOP3.LUT R3, R12, R71, RZ, 0xc0, !PT ;  /* 0x000000470c037212 */ /* 0x000fc600078ec0ff */
[----:B------:R-:W-:Y:S01]  /*4d20*/  IMAD.MOV R4, RZ, RZ, -R0 ;  /* 0x000000ffff047224 */ /* 0x000fe200078e0a00 */
[----:B------:R-:W-:Y:S01]  /*4d30*/  LOP3.LUT R10, R10, R5, RZ, 0xc0, !PT ;  /* 0x000000050a0a7212 */ /* 0x000fe200078ec0ff */
[----:B------:R-:W-:Y:S02]  /*4d40*/  IMAD R0, R68, R0, R3 ;  /* 0x0000000044007224 */ /* 0x000fe400078e0203 */
[----:B0-----:R-:W-:Y:S02]  /*4d50*/  IMAD R3, R4, R30, R13 ;  /* 0x0000001e04037224 */ /* 0x001fe400078e020d */
[----:B------:R-:W-:Y:S02]  /*4d60*/  @P0 IMAD R25, R24, R14, R21 ;  /* 0x0000000e18190224 */ /* 0x000fe400078e0215 */
[----:B------:R-:W-:Y:S02]  /*4d70*/  IMAD R5, R3, R15, R10 ;  /* 0x0000000f03057224 */ /* 0x000fe400078e020a */
[----:B----4-:R-:W-:-:S02]  /*4d80*/  IMAD R0, R0, R31, R25 ;  /* 0x0000001f00007224 */ /* 0x010fc400078e0219 */
[----:B------:R-:W-:-:S03]  /*4d90*/  IMAD.MOV.U32 R4, RZ, RZ, 0x1 ;  /* 0x00000001ff047424 */ /* 0x000fc600078e00ff */
[----:B------:R-:W-:Y:S02]  /*4da0*/  SEL R76, R5, R0, !P0 ;  /* 0x00000000054c7207 */ /* 0x000fe40004000000 */
[----:B------:R-:W-:Y:S02]  /*4db0*/  PRMT R3, R4, 0x7610, R3 ;  /* 0x0000761004037816 */ /* 0x000fe40000000003 */
[----:B------:R-:W-:-:S07]  /*4dc0*/  SEL R0, R0, R5, !P0 ;  /* 0x0000000500007207 */ /* 0x000fce0004000000 */
.L_x_118:
[----:B------:R-:W-:Y:S01]  /*4dd0*/  LOP3.LUT P0, RZ, R3, 0xff, RZ, 0xc0, !PT ;  /* 0x000000ff03ff7812 */ /* 0x000fe2000780c0ff */
[----:B------:R-:W-:Y:S01]  /*4de0*/  UIMAD.WIDE.U32 UR4, UR41, -0xf0f0f0f, URZ ;  /* 0xf0f0f0f1290478a5 */ /* 0x000fe2000f8e003f */
[----:B------:R-:W-:-:S03]  /*4df0*/  IMAD.MOV.U32 R75, RZ, RZ, R0 ;  /* 0x000000ffff4b7224 */ /* 0x000fc600078e0000 */
[----:B------:R-:W-:-:S04]  /*4e00*/  USHF.R.U32.HI UR4, URZ, 0x5, UR5 ;  /* 0x000000053f047899 */ /* 0x000fc80008011605 */
[----:B------:R-:W-:-:S04]  /*4e10*/  UIMAD UR41, UR4, -0x22, UR41 ;  /* 0xffffffde042978a4 */ /* 0x000fc8000f8e0229 */
[----:B------:R-:W-:Y:S08]  /*4e20*/  @P0 BRA `(.L_x_121) ;  /* 0xffffffc800780947 */ /* 0x000ff0000383ffff */
[----:B------:R-:W-:Y:S05]  /*4e30*/  EXIT ;  /* 0x000000000000794d */ /* 0x000fea0003800000 */
.L_x_8:
        /* <DEDUP_REMOVED lines=26> */
.L_x_123:
[----:B------:R-:W0:Y:S01]  /*4fe0*/  LDC.64 R30, c[0x0][0x640] ;  /* 0x00019000ff1e7b82 */ /* 0x000e220000000a00 */
[-CC-:B------:R-:W-:Y:S01]  /*4ff0*/  SHF.R.U64 R22, R14, R8.reuse, R15.reuse ;  /* 0x000000080e167219 */ /* 0x180fe2000000120f */
[----:B------:R-:W-:Y:S01]  /*5000*/  IMAD.MOV.U32 R27, RZ, RZ, 0x1 ;  /* 0x00000001ff1b7424 */ /* 0x000fe200078e00ff */
[----:B------:R-:W-:Y:S02]  /*5010*/  SHF.R.U32.HI R7, RZ, R8, R15 ;  /* 0x00000008ff077219 */ /* 0x000fe4000001160f */
[----:B------:R-:W-:-:S03]  /*5020*/  IADD3 R13, P0, RZ, -R22, RZ ;  /* 0x80000016ff0d7210 */ /* 0x000fc60007f1e0ff */
[----:B------:R-:W1:Y:S02]  /*5030*/  LDC R12, c[0x0][0x618] ;  /* 0x00018600ff0c7b82 */ /* 0x000e640000000800 */
[----:B------:R-:W-:Y:S02]  /*5040*/  IMAD.X R7, RZ, RZ, ~R7, P0 ;  /* 0x000000ffff077224 */ /* 0x000fe400000e0e07 */
[----:B------:R-:W-:-:S04]  /*5050*/  IMAD.WIDE.U32 R10, R13, R24, R16 ;  /* 0x000000180d0a7225 */ /* 0x000fc800078e0010 */
[----:B------:R-:W2:Y:S01]  /*5060*/  LDC R14, c[0x0][0x608] ;  /* 0x00018200ff0e7b82 */ /* 0x000ea20000000800 */
[----:B------:R-:W-:-:S04]  /*5070*/  IMAD R8, R7, R24, RZ ;  /* 0x0000001807087224 */ /* 0x000fc800078e02ff */
[----:B------:R-:W-:-:S03]  /*5080*/  IMAD R7, R13, R25, R8 ;  /* 0x000000190d077224 */ /* 0x000fc600078e0208 */
[----:B------:R-:W3:Y:S01]  /*5090*/  LDC R28, c[0x0][0x658] ;  /* 0x00019600ff1c7b82 */ /* 0x000ee20000000800 */
[----:B------:R-:W-:Y:S01]  /*50a0*/  IMAD.IADD R7, R11, 0x1, R7 ;  /* 0x000000010b077824 */ /* 0x000fe200078e0207 */
[----:B0-----:R-:W-:Y:S01]  /*50b0*/  ISETP.NE.U32.AND P0, PT, R30, RZ, PT ;  /* 0x000000ff1e00720c */ /* 0x001fe20003f05070 */
[----:B------:R-:W-:-:S03]  /*50c0*/  IMAD.MOV.U32 R11, RZ, RZ, -0x1 ;  /* 0xffffffffff0b7424 */ /* 0x000fc600078e00ff */
        /* <DEDUP_REMOVED lines=8> */
[-C--:B---3--:R-:W-:Y:S02]  /*5150*/  SHF.L.U32 R10, R11, R28.reuse, RZ ;  /* 0x0000001c0b0a7219 */ /* 0x088fe400000006ff */
[--C-:B------:R-:W-:Y:S02]  /*5160*/  SHF.R.U64 R26, R24, R28, R7.reuse ;  /* 0x0000001c181a7219 */ /* 0x100fe40000001207 */
[----:B------:R-:W-:Y:S02]  /*5170*/  LOP3.LUT R29, RZ, R10, RZ, 0x33, !PT ;  /* 0x0000000aff1d7212 */ /* 0x000fe400078e33ff */
[----:B------:R-:W-:Y:S01]  /*5180*/  SHF.R.U32.HI R11, RZ, R28, R7 ;  /* 0x0000001cff0b7219 */ /* 0x000fe20000011607 */
[----:B------:R-:W3:Y:S01]  /*5190*/  LDC R32, c[0x0][0x610] ;  /* 0x00018400ff207b82 */ /* 0x000ee20000000800 */
[----:B------:R-:W-:Y:S01]  /*51a0*/  IMAD.MOV.U32 R10, RZ, RZ, R26 ;  /* 0x000000ffff0a7224 */ /* 0x000fe200078e001a */
[----:B------:R-:W-:Y:S06]  /*51b0*/  @!P0 BRA `(.L_x_124) ;  /* 0x0000000000288947 */ /* 0x000fec0003800000 */
        /* <DEDUP_REMOVED lines=10> */
.L_x_124:
[----:B------:R-:W-:Y:S02]  /*5260*/  ISETP.NE.AND P0, PT, R2, 0x1, PT ;  /* 0x000000010200780c */ /* 0x000fe40003f05270 */
[----:B-1----:R-:W-:Y:S01]  /*5270*/  SHF.R.U64 R8, R10, R8, R11 ;  /* 0x000000080a087219 */ /* 0x002fe2000000120b */
[----:B0-----:R-:W-:Y:S01]  /*5280*/  VIADD R11, R21, 0xffffffff ;  /* 0xffffffff150b7836 */ /* 0x001fe20000000000 */
[----:B------:R-:W-:Y:S02]  /*5290*/  SHF.L.U32 R27, R27, R28, RZ ;  /* 0x0000001c1b1b7219 */ /* 0x000fe400000006ff */
[----:B------:R-:W-:Y:S01]  /*52a0*/  LOP3.LUT R5, R24, R29, RZ, 0xc0, !PT ;  /* 0x0000001d18057212 */ /* 0x000fe200078ec0ff */
[----:B------:R-:W-:-:S04]  /*52b0*/  IMAD.MOV R7, RZ, RZ, -R8 ;  /* 0x000000ffff077224 */ /* 0x000fc800078e0a08 */
[----:B------:R-:W-:Y:S02]  /*52c0*/  IMAD R5, R27, R8, R5 ;  /* 0x000000081b057224 */ /* 0x000fe400078e0205 */
[----:B------:R-:W-:Y:S01]  /*52d0*/  @P0 IMAD R6, R9, R23, R4 ;  /* 0x0000001709060224 */ /* 0x000fe200078e0204 */
[----:B------:R-:W-:Y:S01]  /*52e0*/  LOP3.LUT R9, R20, R11, RZ, 0xc0, !PT ;  /* 0x0000000b14097212 */ /* 0x000fe200078ec0ff */
[----:B--2---:R-:W-:Y:S02]  /*52f0*/  IMAD R4, R7, R25, R26 ;  /* 0x0000001907047224 */ /* 0x004fe400078e021a */
[----:B---3--:R-:W-:Y:S02]  /*5300*/  IMAD R6, R5, R32, R6 ;  /* 0x0000002005067224 */ /* 0x008fe400078e0206 */
[----:B------:R-:W-:Y:S02]  /*5310*/  IMAD R5, R4, R21, R9 ;  /* 0x0000001504057224 */ /* 0x000fe400078e0209 */
[----:B------:R-:W-:-:S02]  /*5320*/  IMAD.MOV.U32 R8, RZ, RZ, 0x1 ;  /* 0x00000001ff087424 */ /* 0x000fc400078e00ff */
[----:B------:R-:W-:Y:S01]  /*5330*/  IMAD.MOV.U32 R7, RZ, RZ, R22 ;  /* 0x000000ffff077224 */ /* 0x000fe200078e0016 */
[----:B------:R-:W-:Y:S02]  /*5340*/  SEL R21, R5, R6, !P0 ;  /* 0x0000000605157207 */ /* 0x000fe40004000000 */
[----:B------:R-:W-:-:S07]  /*5350*/  SEL R20, R6, R5, !P0 ;  /* 0x0000000506147207 */ /* 0x000fce0004000000 */
.L_x_122:
[----:B------:R-:W-:-:S08]  /*5360*/  NOP ;  /* 0x0000000000007918 */ /* 0x000fd00000000000 */
[----:B------:R-:W0:-:S00]  /*5370*/  USETMAXREG.DEALLOC.CTAPOOL 0x28 ;  /* 0x00000028000079c8 */ /* 0x000e0000080e0500 */
[----:B0-----:R-:W-:-:S13]  /*5380*/  ISETP.NE.AND P0, PT, R3, RZ, PT ;  /* 0x000000ff0300720c */ /* 0x001fda0003f05270 */
[----:B------:R-:W-:Y:S05]  /*5390*/  @P0 EXIT ;  /* 0x000000000000094d */ /* 0x000fea0003800000 */
[----:B------:R-:W-:Y:S01]  /*53a0*/  LOP3.LUT P0, RZ, R8, 0xff, RZ, 0xc0, !PT ;  /* 0x000000ff08ff7812 */ /* 0x000fe2000780c0ff */
[----:B------:R-:W-:Y:S02]  /*53b0*/  IMAD.MOV.U32 R3, RZ, RZ, 0x1 ;  /* 0x00000001ff037424 */ /* 0x000fe400078e00ff */
[----:B------:R-:W-:-:S10]  /*53c0*/  IMAD.MOV.U32 R8, RZ, RZ, RZ ;  /* 0x000000ffff087224 */ /* 0x000fd400078e00ff */
[----:B------:R-:W-:Y:S05]  /*53d0*/  @!P0 BRA `(.L_x_125) ;  /* 0x0000000c00288947 */ /* 0x000fea0003800000 */
[----:B------:R-:W0:Y:S01]  /*53e0*/  LDC R3, c[0x0][0x28c] ;  /* 0x0000a300ff037b82 */ /* 0x000e220000000800 */
[----:B------:R-:W1:Y:S01]  /*53f0*/  S2R R10, SR_CgaCtaId ;  /* 0x00000000000a7919 */ /* 0x000e620000008800 */
[----:B------:R-:W-:Y:S01]  /*5400*/  IMAD.MOV.U32 R13, RZ, RZ, 0x500 ;  /* 0x00000500ff0d7424 */ /* 0x000fe200078e00ff */
[----:B------:R-:W-:Y:S01]  /*5410*/  ULDC UR5, c[0x0][0x658] ;  /* 0x0001960000057ab9 */ /* 0x000fe20000000800 */
[----:B------:R-:W-:Y:S01]  /*5420*/  UMOV UR6, 0xffffffff ;  /* 0xffffffff00067882 */ /* 0x000fe20000000000 */
[----:B------:R-:W-:Y:S01]  /*5430*/  BSSY B0, `(.L_x_125) ;  /* 0x00000c4000007945 */ /* 0x000fe20003800000 */
[----:B------:R-:W-:Y:S01]  /*5440*/  USHF.L.U32 UR6, UR6, UR5, URZ ;  /* 0x0000000506067299 */ /* 0x000fe2000800063f */
[----:B------:R-:W-:Y:S01]  /*5450*/  IMAD.MOV.U32 R12, RZ, RZ, 0x1 ;  /* 0x00000001ff0c7424 */ /* 0x000fe200078e00ff */
[----:B------:R-:W-:Y:S01]  /*5460*/  LOP3.LUT R9, R18, 0x2, RZ, 0xfc, !PT ;  /* 0x0000000212097812 */ /* 0x000fe200078efcff */
[----:B------:R-:W-:Y:S01]  /*5470*/  IMAD.MOV.U32 R8, RZ, RZ, RZ ;  /* 0x000000ffff087224 */ /* 0x000fe200078e00ff */
[----:B------:R-:W-:Y:S01]  /*5480*/  ULDC UR4, c[0x0][0x600] ;  /* 0x0001800000047ab9 */ /* 0x000fe20000000800 */
[----:B------:R-:W-:Y:S01]  /*5490*/  UMOV UR7, 0x1 ;  /* 0x0000000100077882 */ /* 0x000fe20000000000 */
[----:B------:R-:W-:-:S02]  /*54a0*/  UIADD3 UR15, UR4, -0x1, URZ ;  /* 0xffffffff040f7890 */ /* 0x000fc4000fffe03f */
[----:B------:R-:W-:Y:S02]  /*54b0*/  USHF.L.U32 UR17, UR7, UR5, URZ ;  /* 0x0000000507117299 */ /* 0x000fe4000800063f */
[----:B------:R-:W-:Y:S01]  /*54c0*/  ULOP3.LUT UR16, URZ, UR6, URZ, 0x33, !UPT ;  /* 0x000000063f107292 */ /* 0x000fe2000f8e333f */
[----:B------:R-:W-:Y:S01]  /*54d0*/  ULDC.64 UR20, c[0x0][0x198] ;  /* 0x0000660000147ab9 */ /* 0x000fe20000000a00 */
[----:B0-----:R-:W-:-:S05]  /*54e0*/  VIADD R3, R3, 0x1f ;  /* 0x0000001f03037836 */ /* 0x001fca0000000000 */
[----:B------:R-:W-:-:S04]  /*54f0*/  SHF.R.S32.HI R4, RZ, 0x1f, R3 ;  /* 0x0000001fff047819 */ /* 0x000fc80000011403 */
[----:B------:R-:W-:Y:S01]  /*5500*/  LEA.HI R4, R4, R3, RZ, 0x5 ;  /* 0x0000000304047211 */ /* 0x000fe200078f28ff */
[----:B------:R-:W-:Y:S01]  /*5510*/  IMAD.MOV.U32 R3, RZ, RZ, 0x1 ;  /* 0x00000001ff037424 */ /* 0x000fe200078e00ff */
[----:B-1----:R-:W-:Y:S02]  /*5520*/  LOP3.LUT R10, R10, 0x1, RZ, 0xc0, !PT ;  /* 0x000000010a0a7812 */ /* 0x002fe400078ec0ff */
[----:B------:R-:W-:-:S03]  /*5530*/  SHF.R.S32.HI R11, RZ, 0x5, R4 ;  /* 0x00000005ff0b7819 */ /* 0x000fc60000011404 */
[----:B------:R-:W-:Y:S02]  /*5540*/  IMAD R13, R10, R13, 0x22300 ;  /* 0x000223000a0d7424 */ /* 0x000fe400078e020d */
[----:B------:R-:W-:-:S07]  /*5550*/  VIADD R19, R11, 0x1 ;  /* 0x000000010b137836 */ /* 0x000fce0000000000 */
.L_x_136:
[----:B------:R-:W-:-:S03]  /*5560*/  UMOV UR4, 0xffffffff ;  /* 0xffffffff00047882 */ /* 0x000fc60000000000 */
[----:B------:R-:W-:Y:S05]  /*5570*/  BRA.DIV UR4, `(.L_x_126) ;  /* 0x0000001e04e47947 */ /* 0x000fea000b800000 */
[----:B------:R-:W-:-:S13]  /*5580*/  ELECT P6, URZ, PT ;  /* 0x00000000003f782f */ /* 0x000fda00038c0000 */
.L_x_177:
[----:B------:R-:W0:Y:S01]  /*5590*/  LDC R4, c[0x0][0x28c] ;  /* 0x0000a300ff047b82 */ /* 0x000e220000000800 */
[----:B------:R-:W-:Y:S01]  /*55a0*/  BSSY B1, `(.L_x_127) ;  /* 0x0000039000017945 */ /* 0x000fe20003800000 */
[----:B0-----:R-:W-:-:S13]  /*55b0*/  ISETP.LT.OR P6, PT, R4, 0x1, !P6 ;  /* 0x000000010400780c */ /* 0x001fda00077c1670 */
[----:B------:R-:W-:Y:S05]  /*55c0*/  @P6 BRA `(.L_x_128) ;  /* 0x0000000000d86947 */ /* 0x000fea0003800000 */
[----:B------:R-:W-:Y:S02]  /*55d0*/  IMAD R21, R21, 0x2, R10 ;  /* 0x0000000215157824 */ /* 0x000fe400078e020a */
[----:B------:R-:W-:Y:S02]  /*55e0*/  IMAD.SHL.U32 R20, R20, 0x80, RZ ;  /* 0x0000008014147824 */ /* 0x000fe400078e00ff */
[----:B------:R-:W-:Y:S02]  /*55f0*/  IMAD.MOV.U32 R22, RZ, RZ, RZ ;  /* 0x000000ffff167224 */ /* 0x000fe400078e00ff */
[----:B------:R-:W-:Y:S02]  /*5600*/  IMAD.MOV.U32 R4, RZ, RZ, R19 ;  /* 0x000000ffff047224 */ /* 0x000fe400078e0013 */
[----:B------:R-:W-:Y:S02]  /*5610*/  IMAD.MOV.U32 R5, RZ, RZ, R3 ;  /* 0x000000ffff057224 */ /* 0x000fe400078e0003 */
[----:B------:R-:W-:-:S02]  /*5620*/  IMAD.MOV.U32 R6, RZ, RZ, R8 ;  /* 0x000000ffff067224 */ /* 0x000fc400078e0008 */
[----:B------:R-:W-:-:S07]  /*5630*/  IMAD R21, R21, 0x28, RZ ;  /* 0x0000002815157824 */ /* 0x000fce00078e02ff */
.L_x_131:
[----:B------:R-:W0:Y:S01]  /*5640*/  S2R R15, SR_CgaCtaId ;  /* 0x00000000000f7919 */ /* 0x000e220000008800 */
[----:B------:R-:W-:Y:S02]  /*5650*/  MOV R14, 0x400 ;  /* 0x00000400000e7802 */ /* 0x000fe40000000f00 */
[----:B------:R-:W-:Y:S02]  /*5660*/  ISETP.NE.AND P1, PT, R0, RZ, PT ;  /* 0x000000ff0000720c */ /* 0x000fe40003f25270 */
[----:B0-----:R-:W-:Y:S02]  /*5670*/  LEA R25, R15, R14, 0x18 ;  /* 0x0000000e0f197211 */ /* 0x001fe400078ec0ff */
[----:B------:R-:W-:-:S09]  /*5680*/  SHF.L.U32 R14, R5, 0x1f, RZ ;  /* 0x0000001f050e7819 */ /* 0x000fd200000006ff */
[----:B------:R-:W0:Y:S01]  /*5690*/  @!P1 LDC R15, c[0x0][0x500] ;  /* 0x00014000ff0f9b82 */ /* 0x000e220000000800 */
[----:B------:R-:W-:-:S04]  /*56a0*/  IMAD R23, R6, 0x8, R25 ;  /* 0x0000000806177824 */ /* 0x000fc800078e0219 */
[----:B------:R-:W1:Y:S02]  /*56b0*/  SYNCS.PHASECHK.TRANS64.TRYWAIT P0, [R23+URZ+0x110], R14 ;  /* 0x0001100e170075a7 */ /* 0x000e64000800017f */
[----:B-1----:R-:W-:Y:S05]  /*56c0*/  @!P0 BRA `(.L_x_129) ;  /* 0x0000001c00b08947 */ /* 0x002fea0003800000 */
.L_x_178:
[----:B-1----:R-:W-:Y:S01]  /*56d0*/  PRMT R14, R9, 0x9910, RZ ;  /* 0x00009910090e7816 */ /* 0x002fe200000000ff */
[----:B0-----:R0:W-:Y:S03]  /*56e0*/  @!P1 SYNCS.ARRIVE.TRANS64 RZ, [R23+URZ], R15 ;  /* 0x0000000f17ff99a7 */ /* 0x0011e6000800003f */
[----:B------:R-:W-:-:S13]  /*56f0*/  ISETP.NE.AND P0, PT, R14, 0x2, PT ;  /* 0x000000020e00780c */ /* 0x000fda0003f05270 */
[----:B0-----:R-:W-:Y:S05]  /*5700*/  @P0 BRA `(.L_x_130) ;  /* 0x0000000000040947 */ /* 0x001fea0003800000 */
[----:B------:R-:W-:Y:S01]  /*5710*/  BPT.TRAP 0x1 ;  /* 0x000000040000795c */ /* 0x000fe20000300000 */
.L_x_130:
[----:B------:R-:W-:Y:S01]  /*5720*/  IMAD R14, R6, 0x1000, R25 ;  /* 0x00001000060e7824 */ /* 0x000fe200078e0219 */
[----:B------:R-:W-:Y:S01]  /*5730*/  R2UR UR13, R25 ;  /* 0x00000000190d72ca */ /* 0x000fe200000e0000 */
[----:B------:R-:W-:Y:S01]  /*5740*/  VIADD R4, R4, 0xffffffff ;  /* 0xffffffff04047836 */ /* 0x000fe20000000000 */
[----:B------:R-:W-:Y:S01]  /*5750*/  R2UR UR9, R23 ;  /* 0x00000000170972ca */ /* 0x000fe200000e0000 */
[----:B------:R-:W-:Y:S01]  /*5760*/  UIADD3 UR4, UP0, UR20, 0xf0, URZ ;  /* 0x000000f014047890 */ /* 0x000fe2000ff1e03f */
[----:B------:R-:W-:Y:S01]  /*5770*/  R2UR UR5, R14 ;  /* 0x000000000e0572ca */ /* 0x000fe200000e0000 */
[----:B------:R-:W-:Y:S01]  /*5780*/  IMAD R14, R6, 0xa00, R13 ;  /* 0x00000a00060e7824 */ /* 0x000fe200078e020d */
[----:B------:R-:W-:Y:S01]  /*5790*/  R2UR UR11, R20 ;  /* 0x00000000140b72ca */ /* 0x000fe200000e0000 */
[----:B------:R-:W-:Y:S01]  /*57a0*/  UIADD3 UR22, UP1, UR20, 0x1f0, URZ ;  /* 0x000001f014167890 */ /* 0x000fe2000ff3e03f */
[----:B------:R-:W-:Y:S01]  /*57b0*/  R2UR UR10, R22 ;  /* 0x00000000160a72ca */ /* 0x000fe200000e0000 */
[----:B------:R-:W-:Y:S01]  /*57c0*/  VIADD R6, R6, 0x1 ;  /* 0x0000000106067836 */ /* 0x000fe20000000000 */
[----:B------:R-:W-:Y:S01]  /*57d0*/  R2UR UR8, R14 ;  /* 0x000000000e0872ca */ /* 0x000fe200000e0000 */
[----:B------:R-:W-:Y:S01]  /*57e0*/  UIADD3.X UR23, URZ, UR21, URZ, UP1, !UPT ;  /* 0x000000153f177290 */ /* 0x000fe20008ffe43f */
[----:B------:R-:W-:Y:S01]  /*57f0*/  R2UR UR12, R7 ;  /* 0x00000000070c72ca */ /* 0x000fe200000e0000 */
[----:B------:R-:W-:Y:S01]  /*5800*/  UMOV UR6, 0x0 ;  /* 0x0000000000067882 */ /* 0x000fe20000000000 */
[----:B------:R-:W-:Y:S01]  /*5810*/  R2UR UR18, R21 ;  /* 0x00000000151272ca */ /* 0x000fe200000e0000 */
[----:B------:R-:W-:Y:S01]  /*5820*/  UMOV UR7, 0x10000000 ;  /* 0x1000000000077882 */ /* 0x000fe20000000000 */
[----:B------:R-:W-:Y:S01]  /*5830*/  ISETP.GT.AND P1, PT, R4, 0x1, PT ;  /* 0x000000010400780c */ /* 0x000fe20003f24270 */
[----:B------:R-:W-:Y:S01]  /*5840*/  UIADD3 UR14, UR5, 0x300, URZ ;  /* 0x00000300050e7890 */ /* 0x000fe2000fffe03f */
[----:B------:R-:W-:Y:S01]  /*5850*/  ISETP.NE.AND P0, PT, R6, 0x22, PT ;  /* 0x000000220600780c */ /* 0x000fe20003f05270 */
[----:B------:R-:W-:Y:S01]  /*5860*/  UIADD3.X UR5, URZ, UR21, URZ, UP0, !UPT ;  /* 0x000000153f057290 */ /* 0x000fe200087fe43f */
[----:B------:R-:W-:Y:S01]  /*5870*/  VIADD R22, R22, 0x20 ;  /* 0x0000002016167836 */ /* 0x000fe20000000000 */
[----:B------:R-:W-:Y:S01]  /*5880*/  UMOV UR19, 0x30000 ;  /* 0x0003000000137882 */ /* 0x000fe20000000000 */
[----:B------:R-:W-:Y:S01]  /*5890*/  SEL R14, RZ, 0x1, P0 ;  /* 0x00000001ff0e7807 */ /* 0x000fe20000000000 */
[----:B------:R-:W-:Y:S01]  /*58a0*/  UIADD3 UR13, UR13, UR8, URZ ;  /* 0x000000080d0d7290 */ /* 0x000fe2000fffe03f */
[----:B------:R-:W-:-:S02]  /*58b0*/  SEL R6, R6, RZ, P0 ;  /* 0x000000ff06067207 */ /* 0x000fc40000000000 */
[----:B------:R-:W-:Y:S01]  /*58c0*/  UMOV UR8, UR14 ;  /* 0x0000000e00087c82 */ /* 0x000fe20008000000 */
[----:B------:R-:W-:Y:S01]  /*58d0*/  LOP3.LUT R5, R5, R14, RZ, 0x3c, !PT ;  /* 0x0000000e05057212 */ /* 0x000fe200078e3cff */
[----:B------:R0:W-:Y:S02]  /*58e0*/  UTMALDG.3D [UR8], [UR4], desc[UR6] ;  /* 0x00000608040075b4 */ /* 0x0001e40008011000 */
[----:B0-----:R-:W-:Y:S01]  /*58f0*/  UMOV UR11, UR18 ;  /* 0x00000012000b7c82 */ /* 0x001fe20008000000 */
[----:B------:R-:W-:Y:S02]  /*5900*/  UMOV UR8, UR13 ;  /* 0x0000000d00087c82 */ /* 0x000fe40008000000 */
[----:B------:R0:W-:Y:S02]  /*5910*/  UTMALDG.3D.MULTICAST [UR8], [UR22], UR19, desc[UR6] ;  /* 0x00000608160073b4 */ /* 0x0001e40008011813 */
[----:B0-----:R-:W-:Y:S05]  /*5920*/  @P1 BRA `(.L_x_131) ;  /* 0xfffffffc00441947 */ /* 0x001fea000383ffff */
.L_x_128:
[----:B------:R-:W-:Y:S05]  /*5930*/  BSYNC B1 ;  /* 0x0000000000017941 */ /* 0x000fea0003800000 */
.L_x_127:
[----:B------:R-:W-:Y:S01]  /*5940*/  LOP3.LUT P1, RZ, R12, 0xff, RZ, 0xc0, !PT ;  /* 0x000000ff0cff7812 */ /* 0x000fe2000782c0ff */
[C---:B------:R-:W-:Y:S01]  /*5950*/  IMAD.IADD R7, R11.reuse, 0x1, R8 ;  /* 0x000000010b077824 */ /* 0x040fe200078e0208 */
[----:B------:R-:W-:Y:S01]  /*5960*/  ULDC.64 UR4, c[0x0][0x650] ;  /* 0x0001940000047ab9 */ /* 0x000fe20000000a00 */
[----:B------:R-:W-:Y:S01]  /*5970*/  ISETP.GE.U32.AND P2, PT, R11, 0x22, PT ;  /* 0x000000220b00780c */ /* 0x000fe20003f46070 */
[----:B------:R-:W-:Y:S01]  /*5980*/  BSSY B1, `(.L_x_132) ;  /* 0x000006c000017945 */ /* 0x000fe20003800000 */
[----:B------:R-:W-:Y:S01]  /*5990*/  IMAD.MOV.U32 R20, RZ, RZ, -0x1 ;  /* 0xffffffffff147424 */ /* 0x000fe200078e00ff */
[----:B------:R-:W-:Y:S01]  /*59a0*/  ISETP.GT.U32.AND P0, PT, R7, 0x21, PT ;  /* 0x000000210700780c */ /* 0x000fe20003f04070 */
[----:B------:R-:W-:Y:S01]  /*59b0*/  IMAD.MOV.U32 R21, RZ, RZ, -0x1 ;  /* 0xffffffffff157424 */ /* 0x000fe200078e00ff */
[----:B------:R-:W-:Y:S02]  /*59c0*/  PRMT R12, RZ, 0x7610, R12 ;  /* 0x00007610ff0c7816 */ /* 0x000fe4000000000c */
[----:B------:R-:W-:-:S03]  /*59d0*/  ISETP.LT.U32.AND P0, PT, R11, 0x22, P0 ;  /* 0x000000220b00780c */ /* 0x000fc60000701070 */
[----:B------:R-:W0:Y:S01]  /*59e0*/  @P1 S2R R5, SR_CgaCtaId ;  /* 0x0000000000051919 */ /* 0x000e220000008800 */
[----:B------:R-:W-:-:S04]  /*59f0*/  @P1 MOV R4, 0x400 ;  /* 0x0000040000041802 */ /* 0x000fc80000000f00 */
[----:B0-----:R-:W-:Y:S01]  /*5a00*/  @P1 LEA R6, R5, R4, 0x18 ;  /* 0x0000000405061211 */ /* 0x001fe200078ec0ff */
[----:B------:R-:W-:Y:S01]  /*5a10*/  IMAD.WIDE.U32 R4, R7, -0xf0f0f0f, RZ ;  /* 0xf0f0f0f107047825 */ /* 0x000fe200078e00ff */
[----:B------:R-:W-:Y:S02]  /*5a20*/  SEL R4, RZ, 0x1, !P0 ;  /* 0x00000001ff047807 */ /* 0x000fe40004000000 */
[----:B------:R0:W-:Y:S01]  /*5a30*/  @P1 SYNCS.ARRIVE.TRANS64.A1T0 RZ, [R6+URZ+0x238], RZ ;  /* 0x000238ff06ff19a7 */ /* 0x0001e2000810003f */
[----:B------:R-:W-:Y:S02]  /*5a40*/  IADD3 R16, P1, R16, UR36, RZ ;  /* 0x0000002410107c10 */ /* 0x000fe4000ff3e0ff */
[----:B------:R-:W-:Y:S02]  /*5a50*/  LOP3.LUT R3, R3, R4, RZ, 0x3c, !PT ;  /* 0x0000000403037212 */ /* 0x000fe400078e3cff */
[----:B------:R-:W-:Y:S02]  /*5a60*/  IADD3.X R17, R17, UR42, RZ, P1, !PT ;  /* 0x0000002a11117c10 */ /* 0x000fe40008ffe4ff */
[----:B------:R-:W-:-:S02]  /*5a70*/  ISETP.GE.U32.AND P0, PT, R16, UR4, PT ;  /* 0x0000000410007c0c */ /* 0x000fc4000bf06070 */
[----:B0-----:R-:W-:Y:S02]  /*5a80*/  SHF.R.U32.HI R6, RZ, 0x5, R5 ;  /* 0x00000005ff067819 */ /* 0x001fe40000011605 */
[----:B------:R-:W-:Y:S02]  /*5a90*/  ISETP.GE.U32.AND.EX P0, PT, R17, UR5, PT, P0 ;  /* 0x0000000511007c0c */ /* 0x000fe4000bf06100 */
[----:B------:R-:W-:Y:S01]  /*5aa0*/  @P2 LOP3.LUT R3, R3, 0x1, R6, 0x78, !PT ;  /* 0x0000000103032812 */ /* 0x000fe200078e7806 */
[----:B------:R-:W-:Y:S01]  /*5ab0*/  IMAD R8, R6, -0x22, R7 ;  /* 0xffffffde06087824 */ /* 0x000fe200078e0207 */
[----:B------:R-:W-:Y:S01]  /*5ac0*/  PRMT R4, RZ, 0x7610, R4 ;  /* 0x00007610ff047816 */ /* 0x000fe20000000004 */
[----:B------:R-:W-:-:S08]  /*5ad0*/  IMAD.MOV.U32 R7, RZ, RZ, -0x1 ;  /* 0xffffffffff077424 */ /* 0x000fd000078e00ff */
[----:B------:R-:W-:Y:S05]  /*5ae0*/  @P0 BRA `(.L_x_133) ;  /* 0x0000000400540947 */ /* 0x000fea0003800000 */
[----:B------:R-:W0:Y:S01]  /*5af0*/  S2R R15, SR_CTAID.X ;  /* 0x00000000000f7919 */ /* 0x000e220000002500 */
[----:B------:R-:W-:Y:S01]  /*5b00*/  ULDC.64 UR4, c[0x0][0x628] ;  /* 0x00018a0000047ab9 */ /* 0x000fe20000000a00 */
[----:B------:R-:W-:Y:S01]  /*5b10*/  ULDC UR7, c[0x0][0x630] ;  /* 0x00018c0000077ab9 */ /* 0x000fe20000000800 */
[----:B------:R-:W-:Y:S01]  /*5b20*/  ISETP.NE.U32.AND P0, PT, RZ, UR4, PT ;  /* 0x00000004ff007c0c */ /* 0x000fe2000bf05070 */
[----:B------:R-:W1:Y:S01]  /*5b30*/  S2R R20, SR_CTAID.Y ;  /* 0x0000000000147919 */ /* 0x000e620000002600 */
[----:B------:R-:W-:Y:S01]  /*5b40*/  ULDC UR8, c[0x0][0x150] ;  /* 0x0000540000087ab9 */ /* 0x000fe20000000800 */
[----:B------:R-:W-:Y:S01]  /*5b50*/  IMAD.MOV.U32 R4, RZ, RZ, R16 ;  /* 0x000000ffff047224 */ /* 0x000fe200078e0010 */
[----:B------:R-:W-:Y:S01]  /*5b60*/  ISETP.NE.AND.EX P0, PT, RZ, UR5, PT, P0 ;  /* 0x00000005ff007c0c */ /* 0x000fe2000bf05300 */
[----:B------:R-:W-:Y:S01]  /*5b70*/  IMAD.MOV.U32 R5, RZ, RZ, R17 ;  /* 0x000000ffff057224 */ /* 0x000fe200078e0011 */
[----:B0-----:R-:W-:-:S11]  /*5b80*/  I2FP.F32.U32 R22, R15 ;  /* 0x0000000f00167245 */ /* 0x001fd60000201000 */
[----:B------:R-:W-:Y:S05]  /*5b90*/  @!P0 BRA `(.L_x_134) ;  /* 0x0000000000288947 */ /* 0x000fea0003800000 */
[----:B------:R-:W-:Y:S02]  /*5ba0*/  ULDC UR6, c[0x0][0x634] ;  /* 0x00018d0000067ab9 */ /* 0x000fe40000000800 */
[----:B------:R-:W-:-:S05]  /*5bb0*/  IADD3 R5, P0, R16, UR6, RZ ;  /* 0x0000000610057c10 */ /* 0x000fca000ff1e0ff */
[----:B------:R-:W-:-:S04]  /*5bc0*/  IMAD.X R21, RZ, RZ, R17, P0 ;  /* 0x000000ffff157224 */ /* 0x000fc800000e0611 */
[----:B------:R-:W-:-:S04]  /*5bd0*/  IMAD.WIDE.U32 R6, R21, UR4, RZ ;  /* 0x0000000415067c25 */ /* 0x000fc8000f8e00ff */
[----:B------:R-:W-:-:S04]  /*5be0*/  IMAD.WIDE.U32 R6, P0, R5, UR5, R6 ;  /* 0x0000000505067c25 */ /* 0x000fc8000f800006 */
[----:B------:R-:W-:-:S04]  /*5bf0*/  IMAD.WIDE.U32 R4, R5, UR4, RZ ;  /* 0x0000000405047c25 */ /* 0x000fc8000f8e00ff */
[----:B------:R-:W-:Y:S01]  /*5c00*/  IMAD.MOV.U32 R4, RZ, RZ, R7 ;  /* 0x000000ffff047224 */ /* 0x000fe200078e0007 */
[----:B------:R-:W-:Y:S01]  /*5c10*/  IADD3 RZ, P1, R5, R6, RZ ;  /* 0x0000000605ff7210 */ /* 0x000fe20007f3e0ff */
[----:B------:R-:W-:-:S04]  /*5c20*/  IMAD.X R5, RZ, RZ, RZ, P0 ;  /* 0x000000ffff057224 */ /* 0x000fc800000e06ff */
[----:B------:R-:W-:-:S08]  /*5c30*/  IMAD.WIDE.U32.X R4, R21, UR5, R4, P1 ;  /* 0x0000000515047c25 */ /* 0x000fd000088e0404 */
.L_x_134:
[--C-:B------:R-:W-:Y:S01]  /*5c40*/  SHF.R.U64 R14, R4, UR7, R5.reuse ;  /* 0x00000007040e7c19 */ /* 0x100fe20008001205 */
[----:B------:R-:W-:Y:S01]  /*5c50*/  FMUL R22, R22, UR8 ;  /* 0x0000000816167c20 */ /* 0x000fe20008400000 */
[----:B------:R-:W-:Y:S01]  /*5c60*/  SHF.R.U32.HI R4, RZ, UR7, R5 ;  /* 0x00000007ff047c19 */ /* 0x000fe20008011605 */
[----:B------:R-:W0:Y:S01]  /*5c70*/  LDC R6, c[0x0][0x144] ;  /* 0x00005100ff067b82 */ /* 0x000e220000000800 */
[----:B------:R-:W-:Y:S01]  /*5c80*/  IADD3 R5, P0, RZ, -R14, RZ ;  /* 0x8000000eff057210 */ /* 0x000fe20007f1e0ff */
[----:B------:R-:W-:Y:S01]  /*5c90*/  ULDC UR6, c[0x0][0x154] ;  /* 0x0000550000067ab9 */ /* 0x000fe20000000800 */
[----:B-1----:R-:W-:Y:S01]  /*5ca0*/  I2FP.F32.U32 R7, R20 ;  /* 0x0000001400077245 */ /* 0x002fe20000201000 */
[----:B------:R-:W1:Y:S01]  /*5cb0*/  F2I.U32.TRUNC.NTZ R22, R22 ;  /* 0x0000001600167305 */ /* 0x000e62000020f000 */
[----:B------:R-:W-:Y:S01]  /*5cc0*/  ULDC.64 UR4, c[0x0][0x620] ;  /* 0x0001880000047ab9 */ /* 0x000fe20000000a00 */
[----:B------:R-:W-:Y:S01]  /*5cd0*/  IMAD.X R4, RZ, RZ, ~R4, P0 ;  /* 0x000000ffff047224 */ /* 0x000fe200000e0e04 */
[----:B------:R-:W-:Y:S01]  /*5ce0*/  ISETP.NE.AND P2, PT, R2, 0x1, PT ;  /* 0x000000010200780c */ /* 0x000fe20003f45270 */
[----:B------:R-:W-:Y:S01]  /*5cf0*/  FMUL R23, R7, UR6 ;  /* 0x0000000607177c20 */ /* 0x000fe20008400000 */
[----:B------:R-:W2:Y:S01]  /*5d00*/  LDC R25, c[0x0][0x148] ;  /* 0x00005200ff197b82 */ /* 0x000ea20000000800 */
[----:B------:R-:W-:Y:S01]  /*5d10*/  IMAD R4, R4, UR4, RZ ;  /* 0x0000000404047c24 */ /* 0x000fe2000f8e02ff */
[----:B------:R-:W-:-:S02]  /*5d20*/  ULDC.64 UR6, c[0x0][0x640] ;  /* 0x0001900000067ab9 */ /* 0x000fc40000000a00 */
[----:B------:R-:W-:Y:S01]  /*5d30*/  ISETP.NE.U32.AND P0, PT, RZ, UR6, PT ;  /* 0x00000006ff007c0c */ /* 0x000fe2000bf05070 */
[----:B------:R-:W3:Y:S01]  /*5d40*/  F2I.U32.TRUNC.NTZ R23, R23 ;  /* 0x0000001700177305 */ /* 0x000ee2000020f000 */
[C---:B------:R-:W-:Y:S02]  /*5d50*/  IMAD R7, R5.reuse, UR5, R4 ;  /* 0x0000000505077c24 */ /* 0x040fe4000f8e0204 */
[----:B------:R-:W-:Y:S01]  /*5d60*/  IMAD.WIDE.U32 R4, R5, UR4, R16 ;  /* 0x0000000405047c25 */ /* 0x000fe2000f8e0010 */
[----:B------:R-:W-:Y:S01]  /*5d70*/  ULDC UR4, c[0x0][0x618] ;  /* 0x0001860000047ab9 */ /* 0x000fe20000000800 */
[----:B------:R-:W-:Y:S02]  /*5d80*/  ISETP.NE.AND.EX P0, PT, RZ, UR7, PT, P0 ;  /* 0x00000007ff007c0c */ /* 0x000fe4000bf05300 */
[----:B------:R-:W-:Y:S02]  /*5d90*/  IMAD.IADD R5, R5, 0x1, R7 ;  /* 0x0000000105057824 */ /* 0x000fe400078e0207 */
[----:B-1----:R-:W-:-:S03]  /*5da0*/  IMAD.MOV R22, RZ, RZ, -R22 ;  /* 0x000000ffff167224 */ /* 0x002fc600078e0a16 */
[----:B------:R-:W-:Y:S01]  /*5db0*/  SHF.R.U64 R21, R4, UR4, R5 ;  /* 0x0000000404157c19 */ /* 0x000fe20008001205 */
[----:B0-----:R-:W-:Y:S01]  /*5dc0*/  IMAD R15, R6, R22, R15 ;  /* 0x00000016060f7224 */ /* 0x001fe200078e020f */
[----:B------:R-:W-:Y:S01]  /*5dd0*/  SHF.R.U32.HI R4, RZ, UR4, R5 ;  /* 0x00000004ff047c19 */ /* 0x000fe20008011605 */
[----:B------:R-:W-:Y:S01]  /*5de0*/  ULDC UR4, c[0x0][0x608] ;  /* 0x0001820000047ab9 */ /* 0x000fe20000000800 */
[----:B---3--:R-:W-:Y:S02]  /*5df0*/  IMAD.MOV R6, RZ, RZ, -R23 ;  /* 0x000000ffff067224 */ /* 0x008fe400078e0a17 */
[--C-:B------:R-:W-:Y:S02]  /*5e00*/  SHF.R.U64 R22, R21, UR4, R4.reuse ;  /* 0x0000000415167c19 */ /* 0x100fe40008001204 */
[----:B------:R-:W-:Y:S01]  /*5e10*/  SHF.R.U32.HI R5, RZ, UR4, R4 ;  /* 0x00000004ff057c19 */ /* 0x000fe20008011604 */
[----:B------:R-:W-:Y:S01]  /*5e20*/  ULDC UR4, c[0x0][0x658] ;  /* 0x0001960000047ab9 */ /* 0x000fe20000000800 */
[----:B--2---:R-:W-:-:S02]  /*5e30*/  @P2 IMAD R15, R25, R6, R20 ;  /* 0x00000006190f2224 */ /* 0x004fc400078e0214 */
[--C-:B------:R-:W-:Y:S02]  /*5e40*/  SHF.R.U64 R20, R22, UR4, R5.reuse ;  /* 0x0000000416147c19 */ /* 0x100fe40008001205 */
[----:B------:R-:W-:-:S03]  /*5e50*/  SHF.R.U32.HI R23, RZ, UR4, R5 ;  /* 0x00000004ff177c19 */ /* 0x000fc60008011605 */
[----:B------:R-:W-:Y:S02]  /*5e60*/  IMAD.MOV.U32 R6, RZ, RZ, R20 ;  /* 0x000000ffff067224 */ /* 0x000fe400078e0014 */
[----:B------:R-:W-:Y:S01]  /*5e70*/  IMAD.MOV.U32 R5, RZ, RZ, R23 ;  /* 0x000000ffff057224 */ /* 0x000fe200078e0017 */
[----:B------:R-:W-:Y:S06]  /*5e80*/  @!P0 BRA `(.L_x_135) ;  /* 0x00000000002c8947 */ /* 0x000fec0003800000 */
        /* <DEDUP_REMOVED lines=9> */
[----:B------:R-:W-:-:S04]  /*5f20*/  IMAD.WIDE.U32.X R4, R23, UR7, R4, P1 ;  /* 0x0000000717047c25 */ /* 0x000fc800088e0404 */
[----:B------:R-:W-:-:S07]  /*5f30*/  IMAD.MOV.U32 R6, RZ, RZ, R4 ;  /* 0x000000ffff067224 */ /* 0x000fce00078e0004 */
.L_x_135:
[----:B------:R-:W-:Y:S01]  /*5f40*/  ULDC UR4, c[0x0][0x648] ;  /* 0x0001920000047ab9 */ /* 0x000fe20000000800 */
[----:B------:R-:W-:Y:S01]  /*5f50*/  LOP3.LUT R4, R22, UR16, RZ, 0xc0, !PT ;  /* 0x0000001016047c12 */ /* 0x000fe2000f8ec0ff */
[----:B------:R-:W-:Y:S01]  /*5f60*/  ULDC UR5, c[0x0][0x610] ;  /* 0x0001840000057ab9 */ /* 0x000fe20000000800 */
[----:B------:R-:W-:Y:S01]  /*5f70*/  SHF.R.U64 R5, R6, UR4, R5 ;  /* 0x0000000406057c19 */ /* 0x000fe20008001205 */
[----:B------:R-:W-:Y:S01]  /*5f80*/  ULDC UR4, c[0x0][0x638] ;  /* 0x00018e0000047ab9 */ /* 0x000fe20000000800 */
[----:B------:R-:W-:-:S03]  /*5f90*/  LOP3.LUT R21, R21, UR15, RZ, 0xc0, !PT ;  /* 0x0000000f15157c12 */ /* 0x000fc6000f8ec0ff */
[----:B------:R-:W-:Y:S02]  /*5fa0*/  IMAD.MOV R7, RZ, RZ, -R5 ;  /* 0x000000ffff077224 */ /* 0x000fe400078e0a05 */
[----:B------:R-:W-:Y:S02]  /*5fb0*/  IMAD R4, R5, UR17, R4 ;  /* 0x0000001105047c24 */ /* 0x000fe4000f8e0204 */
[----:B------:R-:W-:Y:S01]  /*5fc0*/  IMAD R20, R7, UR4, R20 ;  /* 0x0000000407147c24 */ /* 0x000fe2000f8e0214 */
[----:B------:R-:W-:Y:S01]  /*5fd0*/  ULDC UR4, c[0x0][0x600] ;  /* 0x0001800000047ab9 */ /* 0x000fe20000000800 */
[----:B------:R-:W-:Y:S02]  /*5fe0*/  IMAD R15, R4, UR5, R15 ;  /* 0x00000005040f7c24 */ /* 0x000fe4000f8e020f */
[----:B------:R-:W-:Y:S02]  /*5ff0*/  IMAD R20, R20, UR4, R21 ;  /* 0x0000000414147c24 */ /* 0x000fe4000f8e0215 */
[----:B------:R-:W-:-:S02]  /*6000*/  IMAD.MOV.U32 R4, RZ, RZ, 0x1 ;  /* 0x00000001ff047424 */ /* 0x000fc400078e00ff */
[----:B------:R-:W-:Y:S01]  /*6010*/  IMAD.MOV.U32 R7, RZ, RZ, R14 ;  /* 0x000000ffff077224 */ /* 0x000fe200078e000e */
[----:B------:R-:W-:Y:S02]  /*6020*/  SEL R21, R20, R15, !P2 ;  /* 0x0000000f14157207 */ /* 0x000fe40005000000 */
[----:B------:R-:W-:-:S07]  /*6030*/  SEL R20, R15, R20, !P2 ;  /* 0x000000140f147207 */ /* 0x000fce0005000000 */
.L_x_133:
[----:B------:R-:W-:Y:S05]  /*6040*/  BSYNC B1 ;  /* 0x0000000000017941 */ /* 0x000fea0003800000 */
.L_x_132:
[----:B------:R-:W-:-:S13]  /*6050*/  LOP3.LUT P0, RZ, R4, 0xff, RZ, 0xc0, !PT ;  /* 0x000000ff04ff7812 */ /* 0x000fda000780c0ff */
[----:B------:R-:W-:Y:S05]  /*6060*/  @P0 BRA `(.L_x_136) ;  /* 0xfffffff4003c0947 */ /* 0x000fea000383ffff */
[----:B------:R-:W-:Y:S05]  /*6070*/  BSYNC B0 ;  /* 0x0000000000007941 */ /* 0x000fea0003800000 */
.L_x_125:
[----:B------:R-:W-:-:S03]  /*6080*/  UMOV UR4, 0xffffffff ;  /* 0xffffffff00047882 */ /* 0x000fc60000000000 */
[----:B------:R-:W-:Y:S05]  /*6090*/  BRA.DIV UR4, `(.L_x_137) ;  /* 0x0000001604507947 */ /* 0x000fea000b800000 */
[----:B------:R-:W-:-:S13]  /*60a0*/  ELECT P6, URZ, PT ;  /* 0x00000000003f782f */ /* 0x000fda00038c0000 */
.L_x_181:
[----:B------:R-:W-:Y:S04]  /*60b0*/  BSSY B0, `(.L_x_138) ;  /* 0x0000139000007945 */ /* 0x000fe80003800000 */
[----:B------:R-:W-:Y:S05]  /*60c0*/  @!P6 BRA `(.L_x_139) ;  /* 0x0000001000dce947 */ /* 0x000fea0003800000 */
[----:B------:R-:W-:-:S04]  /*60d0*/  LOP3.LUT R18, R18, 0x2, RZ, 0xfc, !PT ;  /* 0x0000000212127812 */ /* 0x000fc800078efcff */
[----:B------:R-:W-:-:S13]  /*60e0*/  ISETP.NE.AND P0, PT, R18, 0x3, PT ;  /* 0x000000031200780c */ /* 0x000fda0003f05270 */
[----:B------:R-:W-:Y:S05]  /*60f0*/  @!P0 BRA `(.L_x_140) ;  /* 0x0000000000048947 */ /* 0x000fea0003800000 */
[----:B------:R-:W-:Y:S01]  /*6100*/  BPT.TRAP 0x1 ;  /* 0x000000040000795c */ /* 0x000fe20000300000 */
.L_x_140:
[----:B------:R-:W0:Y:S01]  /*6110*/  S2R R5, SR_CgaCtaId ;  /* 0x0000000000057919 */ /* 0x000e220000008800 */
[----:B------:R-:W-:Y:S02]  /*6120*/  MOV R0, 0x400 ;  /* 0x0000040000007802 */ /* 0x000fe40000000f00 */
[----:B------:R-:W-:Y:S02]  /*6130*/  SHF.L.U32 R2, R3, 0x1f, RZ ;  /* 0x0000001f03027819 */ /* 0x000fe400000006ff */
[----:B0-----:R-:W-:-:S05]  /*6140*/  LEA R5, R5, R0, 0x18 ;  /* 0x0000000005057211 */ /* 0x001fca00078ec0ff */
[----:B------:R-:W-:-:S04]  /*6150*/  VIADD R5, R5, 0x110 ;  /* 0x0000011005057836 */ /* 0x000fc80000000000 */
[C---:B------:R-:W-:Y:S02]  /*6160*/  IMAD R7, R8.reuse, 0x8, R5 ;  /* 0x0000000808077824 */ /* 0x040fe400078e0205 */
[----:B------:R-:W-:Y:S02]  /*6170*/  VIADD R8, R8, 0x1 ;  /* 0x0000000108087836 */ /* 0x000fe40000000000 */
[----:B------:R-:W0:Y:S03]  /*6180*/  SYNCS.PHASECHK.TRANS64.TRYWAIT P0, [R7+URZ], R2 ;  /* 0x00000002070075a7 */ /* 0x000e26000800017f */
[----:B------:R-:W-:-:S04]  /*6190*/  ISETP.NE.AND P1, PT, R8, 0x22, PT ;  /* 0x000000220800780c */ /* 0x000fc80003f25270 */
[----:B------:R-:W-:Y:S02]  /*61a0*/  SEL R0, RZ, 0x1, P1 ;  /* 0x00000001ff007807 */ /* 0x000fe40000800000 */
[----:B------:R-:W-:Y:S02]  /*61b0*/  SEL R8, R8, RZ, P1 ;  /* 0x000000ff08087207 */ /* 0x000fe40000800000 */
[----:B------:R-:W-:-:S03]  /*61c0*/  LOP3.LUT R9, R3, R0, RZ, 0x3c, !PT ;  /* 0x0000000003097212 */ /* 0x000fc600078e3cff */
[----:B------:R-:W-:Y:S01]  /*61d0*/  IMAD R6, R8, 0x8, R5 ;  /* 0x0000000808067824 */ /* 0x000fe200078e0205 */
[----:B------:R-:W-:Y:S01]  /*61e0*/  SHF.L.U32 R3, R9, 0x1f, RZ ;  /* 0x0000001f09037819 */ /* 0x000fe200000006ff */
[----:B0-----:R-:W-:Y:S06]  /*61f0*/  @!P0 BRA `(.L_x_141) ;  /* 0x0000001400188947 */ /* 0x001fec0003800000 */
.L_x_182:
[----:B------:R-:W1:Y:S01]  /*6200*/  SYNCS.PHASECHK.TRANS64.TRYWAIT P0, [R6+URZ], R3 ;  /* 0x00000003060075a7 */ /* 0x000e62000800017f */
[----:B------:R-:W-:-:S05]  /*6210*/  VIADD R0, R8, 0x1 ;  /* 0x0000000108007836 */ /* 0x000fca0000000000 */
[----:B------:R-:W-:-:S04]  /*6220*/  ISETP.NE.AND P1, PT, R0, 0x22, PT ;  /* 0x000000220000780c */ /* 0x000fc80003f25270 */
[----:B0-----:R-:W-:Y:S02]  /*6230*/  SEL R2, RZ, 0x1, P1 ;  /* 0x00000001ff027807 */ /* 0x001fe40000800000 */
[----:B------:R-:W-:Y:S02]  /*6240*/  SEL R0, R0, RZ, P1 ;  /* 0x000000ff00007207 */ /* 0x000fe40000800000 */
[----:B------:R-:W-:-:S03]  /*6250*/  LOP3.LUT R9, R9, R2, RZ, 0x3c, !PT ;  /* 0x0000000209097212 */ /* 0x000fc600078e3cff */
[----:B------:R-:W-:Y:S01]  /*6260*/  IMAD R7, R0, 0x8, R5 ;  /* 0x0000000800077824 */ /* 0x000fe200078e0205 */
[----:B------:R-:W-:Y:S01]  /*6270*/  SHF.L.U32 R4, R9, 0x1f, RZ ;  /* 0x0000001f09047819 */ /* 0x000fe200000006ff */
[----:B-1----:R-:W-:Y:S06]  /*6280*/  @!P0 BRA `(.L_x_142) ;  /* 0x0000001400088947 */ /* 0x002fec0003800000 */
.L_x_183:
[----:B------:R-:W1:Y:S01]  /*6290*/  SYNCS.PHASECHK.TRANS64.TRYWAIT P0, [R7+URZ], R4 ;  /* 0x00000004070075a7 */ /* 0x000e62000800017f */
[----:B------:R-:W-:-:S05]  /*62a0*/  VIADD R0, R0, 0x1 ;  /* 0x0000000100007836 */ /* 0x000fca0000000000 */
[----:B------:R-:W-:-:S04]  /*62b0*/  ISETP.NE.AND P1, PT, R0, 0x22, PT ;  /* 0x000000220000780c */ /* 0x000fc80003f25270 */
[----:B------:R-:W-:Y:S02]  /*62c0*/  SEL R2, RZ, 0x1, P1 ;  /* 0x00000001ff027807 */ /* 0x000fe40000800000 */
[----:B------:R-:W-:Y:S02]  /*62d0*/  SEL R0, R0, RZ, P1 ;  /* 0x000000ff00007207 */ /* 0x000fe40000800000 */
[----:B------:R-:W-:-:S03]  /*62e0*/  LOP3.LUT R9, R9, R2, RZ, 0x3c, !PT ;  /* 0x0000000209097212 */ /* 0x000fc600078e3cff */
[----:B0-----:R-:W-:Y:S01]  /*62f0*/  IMAD R6, R0, 0x8, R5 ;  /* 0x0000000800067824 */ /* 0x001fe200078e0205 */
[----:B------:R-:W-:Y:S01]  /*6300*/  SHF.L.U32 R3, R9, 0x1f, RZ ;  /* 0x0000001f09037819 */ /* 0x000fe200000006ff */
[----:B-1----:R-:W-:Y:S06]  /*6310*/  @!P0 BRA `(.L_x_143) ;  /* 0x0000001000f88947 */ /* 0x002fec0003800000 */
.L_x_184:
        /* <DEDUP_REMOVED lines=9> */
.L_x_185:
        /* <DEDUP_REMOVED lines=9> */
.L_x_186:
        /* <DEDUP_REMOVED lines=9> */
.L_x_187:
        /* <DEDUP_REMOVED lines=9> */
.L_x_188:
        /* <DEDUP_REMOVED lines=9> */
.L_x_189:
        /* <DEDUP_REMOVED lines=9> */
.L_x_190:
        /* <DEDUP_REMOVED lines=9> */
.L_x_191:
        /* <DEDUP_REMOVED lines=9> */
.L_x_192:
        /* <DEDUP_REMOVED lines=9> */
.L_x_193:
        /* <DEDUP_REMOVED lines=9> */
.L_x_194:
        /* <DEDUP_REMOVED lines=9> */
.L_x_195:
        /* <DEDUP_REMOVED lines=9> */
.L_x_196:
        /* <DEDUP_REMOVED lines=9> */
.L_x_197:
        /* <DEDUP_REMOVED lines=9> */
.L_x_198:
        /* <DEDUP_REMOVED lines=9> */
.L_x_199:
        /* <DEDUP_REMOVED lines=9> */
.L_x_200:
        /* <DEDUP_REMOVED lines=9> */
.L_x_201:
        /* <DEDUP_REMOVED lines=9> */
.L_x_202:
        /* <DEDUP_REMOVED lines=9> */
.L_x_203:
        /* <DEDUP_REMOVED lines=9> */
.L_x_204:
        /* <DEDUP_REMOVED lines=9> */
.L_x_205:
        /* <DEDUP_REMOVED lines=9> */
.L_x_206:
        /* <DEDUP_REMOVED lines=9> */
.L_x_207:
        /* <DEDUP_REMOVED lines=9> */
.L_x_208:
        /* <DEDUP_REMOVED lines=9> */
.L_x_209:
        /* <DEDUP_REMOVED lines=9> */
.L_x_210:
        /* <DEDUP_REMOVED lines=9> */
.L_x_211:
        /* <DEDUP_REMOVED lines=9> */
.L_x_212:
        /* <DEDUP_REMOVED lines=9> */
.L_x_213:
[----:B------:R-:W1:Y:S01]  /*7370*/  SYNCS.PHASECHK.TRANS64.TRYWAIT P0, [R7+URZ], R4 ;  /* 0x00000004070075a7 */ /* 0x000e62000800017f */
[----:B------:R-:W-:-:S05]  /*7380*/  VIADD R0, R0, 0x1 ;  /* 0x0000000100007836 */ /* 0x000fca0000000000 */
[----:B------:R-:W-:-:S04]  /*7390*/  ISETP.NE.AND P1, PT, R0, 0x22, PT ;  /* 0x000000220000780c */ /* 0x000fc80003f25270 */
[----:B------:R-:W-:Y:S02]  /*73a0*/  SEL R2, RZ, 0x1, P1 ;  /* 0x00000001ff027807 */ /* 0x000fe40000800000 */
[----:B------:R-:W-:Y:S02]  /*73b0*/  SEL R0, R0, RZ, P1 ;  /* 0x000000ff00007207 */ /* 0x000fe40000800000 */
[----:B------:R-:W-:Y:S01]  /*73c0*/  LOP3.LUT R2, R9, R2, RZ, 0x3c, !PT ;  /* 0x0000000209027212 */ /* 0x000fe200078e3cff */
[----:B-1----:R-:W-:Y:S06]  /*73d0*/  @!P0 BRA `(.L_x_173) ;  /* 0x0000000c00208947 */ /* 0x002fec0003800000 */
.L_x_214:
[----:B------:R-:W-:Y:S01]  /*73e0*/  IMAD R5, R0, 0x8, R5 ;  /* 0x0000000800057824 */ /* 0x000fe200078e0205 */
[----:B------:R-:W-:-:S07]  /*73f0*/  SHF.L.U32 R0, R2, 0x1f, RZ ;  /* 0x0000001f02007819 */ /* 0x000fce00000006ff */
.L_x_174:
[----:B--2---:R2:W3:Y:S02]  /*7400*/  SYNCS.PHASECHK.TRANS64.TRYWAIT P0, [R5+URZ], R0 ;  /* 0x00000000050075a7 */ /* 0x0044e4000800017f */
[----:B---3--:R-:W-:Y:S05]  /*7410*/  @!P0 NANOSLEEP.SYNCS 0x989680 ;  /* 0x009896800000895d */ /* 0x008fea0003900000 */
[----:B------:R-:W3:Y:S02]  /*7420*/  @!P0 SYNCS.PHASECHK.TRANS64 P0, [R5+URZ], R0 ;  /* 0x00000000050085a7 */ /* 0x000ee4000800007f */
[----:B---3--:R-:W-:Y:S05]  /*7430*/  @!P0 BRA `(.L_x_174) ;  /* 0xfffffffc00f08947 */ /* 0x008fea000383ffff */
.L_x_139:
[----:B------:R-:W-:Y:S05]  /*7440*/  BSYNC B0 ;  /* 0x0000000000007941 */ /* 0x000fea0003800000 */
.L_x_138:
[----:B------:R-:W-:Y:S05]  /*7450*/  EXIT ;  /* 0x000000000000794d */ /* 0x000fea0003800000 */
.L_x_22:
[----:B-1----:R1:W2:Y:S02]  /*7460*/  SYNCS.PHASECHK.TRANS64.TRYWAIT P1, [R3+URZ], R0 ;  /* 0x00000000030075a7 */ /* 0x0022a4000802017f */
[----:B--2---:R-:W-:Y:S05]  /*7470*/  @!P1 NANOSLEEP.SYNCS 0x989680 ;  /* 0x009896800000995d */ /* 0x004fea0003900000 */
[----:B------:R-:W2:Y:S02]  /*7480*/  @!P1 SYNCS.PHASECHK.TRANS64 P1, [R3+URZ], R0 ;  /* 0x00000000030095a7 */ /* 0x000ea4000802007f */
[----:B--2---:R-:W-:Y:S05]  /*7490*/  @!P1 BRA `(.L_x_22) ;  /* 0xfffffffc00f09947 */ /* 0x004fea000383ffff */
[----:B------:R-:W-:Y:S05]  /*74a0*/  BRA `(.L_x_21) ;  /* 0xffffffa400987947 */ /* 0x000fea000383ffff */
.L_x_27:
[----:B-1----:R-:W-:-:S04]  /*74b0*/  IMAD.U32 R5, RZ, RZ, UR4 ;  /* 0x00000004ff057e24 */ /* 0x002fc8000f8e00ff */
[----:B------:R1:W2:Y:S03]  /*74c0*/  SYNCS.PHASECHK.TRANS64.TRYWAIT P1, [R5+URZ], R4 ;  /* 0x00000004050075a7 */ /* 0x0002a6000802017f */
[----:B--2---:R-:W-:Y:S05]  /*74d0*/  @!P1 NANOSLEEP.SYNCS 0x989680 ;  /* 0x009896800000995d */ /* 0x004fea0003900000 */
[----:B------:R-:W2:Y:S02]  /*74e0*/  @!P1 SYNCS.PHASECHK.TRANS64 P1, [R5+URZ], R4 ;  /* 0x00000004050095a7 */ /* 0x000ea4000802007f */
[----:B--2---:R-:W-:Y:S05]  /*74f0*/  @!P1 BRA `(.L_x_27) ;  /* 0xfffffffc00ec9947 */ /* 0x004fea000383ffff */
[----:B------:R-:W-:Y:S05]  /*7500*/  BRA `(.L_x_26) ;  /* 0xffffffa800747947 */ /* 0x000fea000383ffff */
.L_x_126:
[----:B------:R-:W-:Y:S01]  /*7510*/  BSSY B1, `(.L_x_175) ;  /* 0x0000006000017945 */ /* 0x000fe20003800000 */
[----:B------:R-:W-:-:S07]  /*7520*/  IMAD.MOV.U32 R15, RZ, RZ, -0x1 ;  /* 0xffffffffff0f7424 */ /* 0x000fce00078e00ff */
[----:B------:R-:W-:Y:S05]  /*7530*/  WARPSYNC.COLLECTIVE R15, `(.L_x_176) ;  /* 0x000000000f0c7348 */ /* 0x000fea0003c00000 */
[----:B------:R-:W-:Y:S02]  /*7540*/  ELECT P6, UR62, PT ;  /* 0x00000000003e782f */ /* 0x000fe400038c0000 */
[----:B------:R-:W-:Y:S01]  /*7550*/  MOV R14, UR62 ;  /* 0x0000003e000e7c02 */ /* 0x000fe20008000f00 */
[----:B------:R-:W-:Y:S10]  /*7560*/  ENDCOLLECTIVE ;  /* 0x000000000000791b */ /* 0x000ff40003800000 */
.L_x_176:
[----:B------:R-:W-:Y:S05]  /*7570*/  BSYNC B1 ;  /* 0x0000000000017941 */ /* 0x000fea0003800000 */
.L_x_175:
[----:B------:R-:W-:Y:S05]  /*7580*/  BRA `(.L_x_177) ;  /* 0xffffffe000007947 */ /* 0x000fea000383ffff */
.L_x_129:
[----:B-1----:R1:W2:Y:S02]  /*7590*/  SYNCS.PHASECHK.TRANS64.TRYWAIT P0, [R23+URZ+0x110], R14 ;  /* 0x0001100e170075a7 */ /* 0x0022a4000800017f */
[----:B--2---:R-:W-:Y:S05]  /*75a0*/  @!P0 NANOSLEEP.SYNCS 0x989680 ;  /* 0x009896800000895d */ /* 0x004fea0003900000 */
[----:B------:R-:W2:Y:S02]  /*75b0*/  @!P0 SYNCS.PHASECHK.TRANS64 P0, [R23+URZ+0x110], R14 ;  /* 0x0001100e170085a7 */ /* 0x000ea4000800007f */
[----:B--2---:R-:W-:Y:S05]  /*75c0*/  @!P0 BRA `(.L_x_129) ;  /* 0xfffffffc00f08947 */ /* 0x004fea000383ffff */
[----:B------:R-:W-:Y:S05]  /*75d0*/  BRA `(.L_x_178) ;  /* 0xffffffe0003c7947 */ /* 0x000fea000383ffff */
.L_x_137:
[----:B------:R-:W-:Y:S01]  /*75e0*/  BSSY B0, `(.L_x_179) ;  /* 0x0000006000007945 */ /* 0x000fe20003800000 */
[----:B------:R-:W-:-:S07]  /*75f0*/  IMAD.MOV.U32 R15, RZ, RZ, -0x1 ;  /* 0xffffffffff0f7424 */ /* 0x000fce00078e00ff */
[----:B------:R-:W-:Y:S05]  /*7600*/  WARPSYNC.COLLECTIVE R15, `(.L_x_180) ;  /* 0x000000000f0c7348 */ /* 0x000fea0003c00000 */
[----:B------:R-:W-:Y:S02]  /*7610*/  ELECT P6, UR62, PT ;  /* 0x00000000003e782f */ /* 0x000fe400038c0000 */
[----:B------:R-:W-:Y:S01]  /*7620*/  MOV R14, UR62 ;  /* 0x0000003e000e7c02 */ /* 0x000fe20008000f00 */
[----:B------:R-:W-:Y:S10]  /*7630*/  ENDCOLLECTIVE ;  /* 0x000000000000791b */ /* 0x000ff40003800000 */
.L_x_180:
[----:B------:R-:W-:Y:S05]  /*7640*/  BSYNC B0 ;  /* 0x0000000000007941 */ /* 0x000fea0003800000 */
.L_x_179:
[----:B------:R-:W-:Y:S05]  /*7650*/  BRA `(.L_x_181) ;  /* 0xffffffe800947947 */ /* 0x000fea000383ffff */
.L_x_141:
[----:B0-----:R0:W1:Y:S02]  /*7660*/  SYNCS.PHASECHK.TRANS64.TRYWAIT P0, [R7+URZ], R2 ;  /* 0x00000002070075a7 */ /* 0x001064000800017f */
[----:B-1----:R-:W-:Y:S05]  /*7670*/  @!P0 NANOSLEEP.SYNCS 0x989680 ;  /* 0x009896800000895d */ /* 0x002fea0003900000 */
[----:B------:R-:W1:Y:S02]  /*7680*/  @!P0 SYNCS.PHASECHK.TRANS64 P0, [R7+URZ], R2 ;  /* 0x00000002070085a7 */ /* 0x000e64000800007f */
[----:B-1----:R-:W-:Y:S05]  /*7690*/  @!P0 BRA `(.L_x_141) ;  /* 0xfffffffc00f08947 */ /* 0x002fea000383ffff */
[----:B------:R-:W-:Y:S05]  /*76a0*/  BRA `(.L_x_182) ;  /* 0xffffffe800d47947 */ /* 0x000fea000383ffff */
.L_x_142:
[----:B0-----:R0:W1:Y:S02]  /*76b0*/  SYNCS.PHASECHK.TRANS64.TRYWAIT P0, [R6+URZ], R3 ;  /* 0x00000003060075a7 */ /* 0x001064000800017f */
[----:B-1----:R-:W-:Y:S05]  /*76c0*/  @!P0 NANOSLEEP.SYNCS 0x989680 ;  /* 0x009896800000895d */ /* 0x002fea0003900000 */
[----:B------:R-:W1:Y:S02]  /*76d0*/  @!P0 SYNCS.PHASECHK.TRANS64 P0, [R6+URZ], R3 ;  /* 0x00000003060085a7 */ /* 0x000e64000800007f */
[----:B-1----:R-:W-:Y:S05]  /*76e0*/  @!P0 BRA `(.L_x_142) ;  /* 0xfffffffc00f08947 */ /* 0x002fea000383ffff */
[----:B------:R-:W-:Y:S05]  /*76f0*/  BRA `(.L_x_183) ;  /* 0xffffffe800e47947 */ /* 0x000fea000383ffff */
.L_x_143:
[----:B0-----:R0:W1:Y:S02]  /*7700*/  SYNCS.PHASECHK.TRANS64.TRYWAIT P0, [R7+URZ], R4 ;  /* 0x00000004070075a7 */ /* 0x001064000800017f */
[----:B-1----:R-:W-:Y:S05]  /*7710*/  @!P0 NANOSLEEP.SYNCS 0x989680 ;  /* 0x009896800000895d */ /* 0x002fea0003900000 */
[----:B------:R-:W1:Y:S02]  /*7720*/  @!P0 SYNCS.PHASECHK.TRANS64 P0, [R7+URZ], R4 ;  /* 0x00000004070085a7 */ /* 0x000e64000800007f */
[----:B-1----:R-:W-:Y:S05]  /*7730*/  @!P0 BRA `(.L_x_143) ;  /* 0xfffffffc00f08947 */ /* 0x002fea000383ffff */
[----:B------:R-:W-:Y:S05]  /*7740*/  BRA `(.L_x_184) ;  /* 0xffffffe800f47947 */ /* 0x000fea000383ffff */
.L_x_144:
[----:B0-----:R0:W1:Y:S02]  /*7750*/  SYNCS.PHASECHK.TRANS64.TRYWAIT P0, [R6+URZ], R3 ;  /* 0x00000003060075a7 */ /* 0x001064000800017f */
[----:B-1----:R-:W-:Y:S05]  /*7760*/  @!P0 NANOSLEEP.SYNCS 0x989680 ;  /* 0x009896800000895d */ /* 0x002fea0003900000 */
[----:B------:R-:W1:Y:S02]  /*7770*/  @!P0 SYNCS.PHASECHK.TRANS64 P0, [R6+URZ], R3 ;  /* 0x00000003060085a7 */ /* 0x000e64000800007f */
[----:B-1----:R-:W-:Y:S05]  /*7780*/  @!P0 BRA `(.L_x_144) ;  /* 0xfffffffc00f08947 */ /* 0x002fea000383ffff */
[----:B------:R-:W-:Y:S05]  /*7790*/  BRA `(.L_x_185) ;  /* 0xffffffec00047947 */ /* 0x000fea000383ffff */
.L_x_145:
[----:B0-----:R0:W1:Y:S02]  /*77a0*/  SYNCS.PHASECHK.TRANS64.TRYWAIT P0, [R7+URZ], R4 ;  /* 0x00000004070075a7 */ /* 0x001064000800017f */
[----:B-1----:R-:W-:Y:S05]  /*77b0*/  @!P0 NANOSLEEP.SYNCS 0x989680 ;  /* 0x009896800000895d */ /* 0x002fea0003900000 */
[----:B------:R-:W1:Y:S02]  /*77c0*/  @!P0 SYNCS.PHASECHK.TRANS64 P0, [R7+URZ], R4 ;  /* 0x00000004070085a7 */ /* 0x000e64000800007f */
[----:B-1----:R-:W-:Y:S05]  /*77d0*/  @!P0 BRA `(.L_x_145) ;  /* 0xfffffffc00f08947 */ /* 0x002fea000383ffff */
[----:B------:R-:W-:Y:S05]  /*77e0*/  BRA `(.L_x_186) ;  /* 0xffffffec00147947 */ /* 0x000fea000383ffff */
.L_x_146:
[----:B0-----:R0:W1:Y:S02]  /*77f0*/  SYNCS.PHASECHK.TRANS64.TRYWAIT P0, [R6+URZ], R3 ;  /* 0x00000003060075a7 */ /* 0x001064000800017f */
[----:B-1----:R-:W-:Y:S05]  /*7800*/  @!P0 NANOSLEEP.SYNCS 0x989680 ;  /* 0x009896800000895d */ /* 0x002fea0003900000 */
[----:B------:R-:W1:Y:S02]  /*7810*/  @!P0 SYNCS.PHASECHK.TRANS64 P0, [R6+URZ], R3 ;  /* 0x00000003060085a7 */ /* 0x000e64000800007f */
[----:B-1----:R-:W-:Y:S05]  /*7820*/  @!P0 BRA `(.L_x_146) ;  /* 0xfffffffc00f08947 */ /* 0x002fea000383ffff */
[----:B------:R-:W-:Y:S05]  /*7830*/  BRA `(.L_x_187) ;  /* 0xffffffec00247947 */ /* 0x000fea000383ffff */
.L_x_147:
[----:B0-----:R0:W1:Y:S02]  /*7840*/  SYNCS.PHASECHK.TRANS64.TRYWAIT P0, [R7+URZ], R4 ;  /* 0x00000004070075a7 */ /* 0x001064000800017f */
[----:B-1----:R-:W-:Y:S05]  /*7850*/  @!P0 NANOSLEEP.SYNCS 0x989680 ;  /* 0x009896800000895d */ /* 0x002fea0003900000 */
[----:B------:R-:W1:Y:S02]  /*7860*/  @!P0 SYNCS.PHASECHK.TRANS64 P0, [R7+URZ], R4 ;  /* 0x00000004070085a7 */ /* 0x000e64000800007f */
[----:B-1----:R-:W-:Y:S05]  /*7870*/  @!P0 BRA `(.L_x_147) ;  /* 0xfffffffc00f08947 */ /* 0x002fea000383ffff */
[----:B------:R-:W-:Y:S05]  /*7880*/  BRA `(.L_x_188) ;  /* 0xffffffec00347947 */ /* 0x000fea000383ffff */
.L_x_148:
[----:B0-----:R0:W1:Y:S02]  /*7890*/  SYNCS.PHASECHK.TRANS64.TRYWAIT P0, [R6+URZ], R3 ;  /* 0x00000003060075a7 */ /* 0x001064000800017f */
[----:B-1----:R-:W-:Y:S05]  /*78a0*/  @!P0 NANOSLEEP.SYNCS 0x989680 ;  /* 0x009896800000895d */ /* 0x002fea0003900000 */
[----:B------:R-:W1:Y:S02]  /*78b0*/  @!P0 SYNCS.PHASECHK.TRANS64 P0, [R6+URZ], R3 ;  /* 0x00000003060085a7 */ /* 0x000e64000800007f */
[----:B-1----:R-:W-:Y:S05]  /*78c0*/  @!P0 BRA `(.L_x_148) ;  /* 0xfffffffc00f08947 */ /* 0x002fea000383ffff */
[----:B------:R-:W-:Y:S05]  /*78d0*/  BRA `(.L_x_189) ;  /* 0xffffffec00447947 */ /* 0x000fea000383ffff */
.L_x_149:
[----:B0-----:R0:W1:Y:S02]  /*78e0*/  SYNCS.PHASECHK.TRANS64.TRYWAIT P0, [R7+URZ], R4 ;  /* 0x00000004070075a7 */ /* 0x001064000800017f */
[----:B-1----:R-:W-:Y:S05]  /*78f0*/  @!P0 NANOSLEEP.SYNCS 0x989680 ;  /* 0x009896800000895d */ /* 0x002fea0003900000 */
[----:B------:R-:W1:Y:S02]  /*7900*/  @!P0 SYNCS.PHASECHK.TRANS64 P0, [R7+URZ], R4 ;  /* 0x00000004070085a7 */ /* 0x000e64000800007f */
[----:B-1----:R-:W-:Y:S05]  /*7910*/  @!P0 BRA `(.L_x_149) ;  /* 0xfffffffc00f08947 */ /* 0x002fea000383ffff */
[----:B------:R-:W-:Y:S05]  /*7920*/  BRA `(.L_x_190) ;  /* 0xffffffec00547947 */ /* 0x000fea000383ffff */
.L_x_150:
[----:B0-----:R0:W1:Y:S02]  /*7930*/  SYNCS.PHASECHK.TRANS64.TRYWAIT P0, [R6+URZ], R3 ;  /* 0x00000003060075a7 */ /* 0x001064000800017f */
[----:B-1----:R-:W-:Y:S05]  /*7940*/  @!P0 NANOSLEEP.SYNCS 0x989680 ;  /* 0x009896800000895d */ /* 0x002fea0003900000 */
[----:B------:R-:W1:Y:S02]  /*7950*/  @!P0 SYNCS.PHASECHK.TRANS64 P0, [R6+URZ], R3 ;  /* 0x00000003060085a7 */ /* 0x000e64000800007f */
[----:B-1----:R-:W-:Y:S05]  /*7960*/  @!P0 BRA `(.L_x_150) ;  /* 0xfffffffc00f08947 */ /* 0x002fea000383ffff */
[----:B------:R-:W-:Y:S05]  /*7970*/  BRA `(.L_x_191) ;  /* 0xffffffec00647947 */ /* 0x000fea000383ffff */
.L_x_151:
[----:B0-----:R0:W1:Y:S02]  /*7980*/  SYNCS.PHASECHK.TRANS64.TRYWAIT P0, [R7+URZ], R4 ;  /* 0x00000004070075a7 */ /* 0x001064000800017f */
[----:B-1----:R-:W-:Y:S05]  /*7990*/  @!P0 NANOSLEEP.SYNCS 0x989680 ;  /* 0x009896800000895d */ /* 0x002fea0003900000 */
[----:B------:R-:W1:Y:S02]  /*79a0*/  @!P0 SYNCS.PHASECHK.TRANS64 P0, [R7+URZ], R4 ;  /* 0x00000004070085a7 */ /* 0x000e64000800007f */
[----:B-1----:R-:W-:Y:S05]  /*79b0*/  @!P0 BRA `(.L_x_151) ;  /* 0xfffffffc00f08947 */ /* 0x002fea000383ffff */
[----:B------:R-:W-:Y:S05]  /*79c0*/  BRA `(.L_x_192) ;  /* 0xffffffec00747947 */ /* 0x000fea000383ffff */
.L_x_152:
[----:B0-----:R0:W1:Y:S02]  /*79d0*/  SYNCS.PHASECHK.TRANS64.TRYWAIT P0, [R6+URZ], R3 ;  /* 0x00000003060075a7 */ /* 0x001064000800017f */
[----:B-1----:R-:W-:Y:S05]  /*79e0*/  @!P0 NANOSLEEP.SYNCS 0x989680 ;  /* 0x009896800000895d */ /* 0x002fea0003900000 */
[----:B------:R-:W1:Y:S02]  /*79f0*/  @!P0 SYNCS.PHASECHK.TRANS64 P0, [R6+URZ], R3 ;  /* 0x00000003060085a7 */ /* 0x000e64000800007f */
[----:B-1----:R-:W-:Y:S05]  /*7a00*/  @!P0 BRA `(.L_x_152) ;  /* 0xfffffffc00f08947 */ /* 0x002fea000383ffff */
[----:B------:R-:W-:Y:S05]  /*7a10*/  BRA `(.L_x_193) ;  /* 0xffffffec00847947 */ /* 0x000fea000383ffff */
.L_x_153:
[----:B0-----:R0:W1:Y:S02]  /*7a20*/  SYNCS.PHASECHK.TRANS64.TRYWAIT P0, [R7+URZ], R4 ;  /* 0x00000004070075a7 */ /* 0x001064000800017f */
[----:B-1----:R-:W-:Y:S05]  /*7a30*/  @!P0 NANOSLEEP.SYNCS 0x989680 ;  /* 0x009896800000895d */ /* 0x002fea0003900000 */
[----:B------:R-:W1:Y:S02]  /*7a40*/  @!P0 SYNCS.PHASECHK.TRANS64 P0, [R7+URZ], R4 ;  /* 0x00000004070085a7 */ /* 0x000e64000800007f */
[----:B-1----:R-:W-:Y:S05]  /*7a50*/  @!P0 BRA `(.L_x_153) ;  /* 0xfffffffc00f08947 */ /* 0x002fea000383ffff */
[----:B------:R-:W-:Y:S05]  /*7a60*/  BRA `(.L_x_194) ;  /* 0xffffffec00947947 */ /* 0x000fea000383ffff */
.L_x_154:
[----:B0-----:R0:W1:Y:S02]  /*7a70*/  SYNCS.PHASECHK.TRANS64.TRYWAIT P0, [R6+URZ], R3 ;  /* 0x00000003060075a7 */ /* 0x001064000800017f */
[----:B-1----:R-:W-:Y:S05]  /*7a80*/  @!P0 NANOSLEEP.SYNCS 0x989680 ;  /* 0x009896800000895d */ /* 0x002fea0003900000 */
[----:B------:R-:W1:Y:S02]  /*7a90*/  @!P0 SYNCS.PHASECHK.TRANS64 P0, [R6+URZ], R3 ;  /* 0x00000003060085a7 */ /* 0x000e64000800007f */
[----:B-1----:R-:W-:Y:S05]  /*7aa0*/  @!P0 BRA `(.L_x_154) ;  /* 0xfffffffc00f08947 */ /* 0x002fea000383ffff */
[----:B------:R-:W-:Y:S05]  /*7ab0*/  BRA `(.L_x_195) ;  /* 0xffffffec00a47947 */ /* 0x000fea000383ffff */
.L_x_155:
[----:B0-----:R0:W1:Y:S02]  /*7ac0*/  SYNCS.PHASECHK.TRANS64.TRYWAIT P0, [R7+URZ], R4 ;  /* 0x00000004070075a7 */ /* 0x001064000800017f */
[----:B-1----:R-:W-:Y:S05]  /*7ad0*/  @!P0 NANOSLEEP.SYNCS 0x989680 ;  /* 0x009896800000895d */ /* 0x002fea0003900000 */
[----:B------:R-:W1:Y:S02]  /*7ae0*/  @!P0 SYNCS.PHASECHK.TRANS64 P0, [R7+URZ], R4 ;  /* 0x00000004070085a7 */ /* 0x000e64000800007f */
[----:B-1----:R-:W-:Y:S05]  /*7af0*/  @!P0 BRA `(.L_x_155) ;  /* 0xfffffffc00f08947 */ /* 0x002fea000383ffff */
[----:B------:R-:W-:Y:S05]  /*7b00*/  BRA `(.L_x_196) ;  /* 0xffffffec00b47947 */ /* 0x000fea000383ffff */
.L_x_156:
[----:B0-----:R0:W1:Y:S02]  /*7b10*/  SYNCS.PHASECHK.TRANS64.TRYWAIT P0, [R6+URZ], R3 ;  /* 0x00000003060075a7 */ /* 0x001064000800017f */
[----:B-1----:R-:W-:Y:S05]  /*7b20*/  @!P0 NANOSLEEP.SYNCS 0x989680 ;  /* 0x009896800000895d */ /* 0x002fea0003900000 */
[----:B------:R-:W1:Y:S02]  /*7b30*/  @!P0 SYNCS.PHASECHK.TRANS64 P0, [R6+URZ], R3 ;  /* 0x00000003060085a7 */ /* 0x000e64000800007f */
[----:B-1----:R-:W-:Y:S05]  /*7b40*/  @!P0 BRA `(.L_x_156) ;  /* 0xfffffffc00f08947 */ /* 0x002fea000383ffff */
[----:B------:R-:W-:Y:S05]  /*7b50*/  BRA `(.L_x_197) ;  /* 0xffffffec00c47947 */ /* 0x000fea000383ffff */
.L_x_157:
[----:B0-----:R0:W1:Y:S02]  /*7b60*/  SYNCS.PHASECHK.TRANS64.TRYWAIT P0, [R7+URZ], R4 ;  /* 0x00000004070075a7 */ /* 0x001064000800017f */
[----:B-1----:R-:W-:Y:S05]  /*7b70*/  @!P0 NANOSLEEP.SYNCS 0x989680 ;  /* 0x009896800000895d */ /* 0x002fea0003900000 */
[----:B------:R-:W1:Y:S02]  /*7b80*/  @!P0 SYNCS.PHASECHK.TRANS64 P0, [R7+URZ], R4 ;  /* 0x00000004070085a7 */ /* 0x000e64000800007f */
[----:B-1----:R-:W-:Y:S05]  /*7b90*/  @!P0 BRA `(.L_x_157) ;  /* 0xfffffffc00f08947 */ /* 0x002fea000383ffff */
[----:B------:R-:W-:Y:S05]  /*7ba0*/  BRA `(.L_x_198) ;  /* 0xffffffec00d47947 */ /* 0x000fea000383ffff */
.L_x_158:
[----:B0-----:R0:W1:Y:S02]  /*7bb0*/  SYNCS.PHASECHK.TRANS64.TRYWAIT P0, [R6+URZ], R3 ;  /* 0x00000003060075a7 */ /* 0x001064000800017f */
[----:B-1----:R-:W-:Y:S05]  /*7bc0*/  @!P0 NANOSLEEP.SYNCS 0x989680 ;  /* 0x009896800000895d */ /* 0x002fea0003900000 */
[----:B------:R-:W1:Y:S02]  /*7bd0*/  @!P0 SYNCS.PHASECHK.TRANS64 P0, [R6+URZ], R3 ;  /* 0x00000003060085a7 */ /* 0x000e64000800007f */
[----:B-1----:R-:W-:Y:S05]  /*7be0*/  @!P0 BRA `(.L_x_158) ;  /* 0xfffffffc00f08947 */ /* 0x002fea000383ffff */
[----:B------:R-:W-:Y:S05]  /*7bf0*/  BRA `(.L_x_199) ;  /* 0xffffffec00e47947 */ /* 0x000fea000383ffff */
.L_x_159:
[----:B0-----:R0:W1:Y:S02]  /*7c00*/  SYNCS.PHASECHK.TRANS64.TRYWAIT P0, [R7+URZ], R4 ;  /* 0x00000004070075a7 */ /* 0x001064000800017f */
[----:B-1----:R-:W-:Y:S05]  /*7c10*/  @!P0 NANOSLEEP.SYNCS 0x989680 ;  /* 0x009896800000895d */ /* 0x002fea0003900000 */
[----:B------:R-:W1:Y:S02]  /*7c20*/  @!P0 SYNCS.PHASECHK.TRANS64 P0, [R7+URZ], R4 ;  /* 0x00000004070085a7 */ /* 0x000e64000800007f */
[----:B-1----:R-:W-:Y:S05]  /*7c30*/  @!P0 BRA `(.L_x_159) ;  /* 0xfffffffc00f08947 */ /* 0x002fea000383ffff */
[----:B------:R-:W-:Y:S05]  /*7c40*/  BRA `(.L_x_200) ;  /* 0xffffffec00f47947 */ /* 0x000fea000383ffff */
.L_x_160:
[----:B0-----:R0:W1:Y:S02]  /*7c50*/  SYNCS.PHASECHK.TRANS64.TRYWAIT P0, [R6+URZ], R3 ;  /* 0x00000003060075a7 */ /* 0x001064000800017f */
[----:B-1----:R-:W-:Y:S05]  /*7c60*/  @!P0 NANOSLEEP.SYNCS 0x989680 ;  /* 0x009896800000895d */ /* 0x002fea0003900000 */
[----:B------:R-:W1:Y:S02]  /*7c70*/  @!P0 SYNCS.PHASECHK.TRANS64 P0, [R6+URZ], R3 ;  /* 0x00000003060085a7 */ /* 0x000e64000800007f */
[----:B-1----:R-:W-:Y:S05]  /*7c80*/  @!P0 BRA `(.L_x_160) ;  /* 0xfffffffc00f08947 */ /* 0x002fea000383ffff */
[----:B------:R-:W-:Y:S05]  /*7c90*/  BRA `(.L_x_201) ;  /* 0xfffffff000047947 */ /* 0x000fea000383ffff */
.L_x_161:
[----:B0-----:R0:W1:Y:S02]  /*7ca0*/  SYNCS.PHASECHK.TRANS64.TRYWAIT P0, [R7+URZ], R4 ;  /* 0x00000004070075a7 */ /* 0x001064000800017f */
[----:B-1----:R-:W-:Y:S05]  /*7cb0*/  @!P0 NANOSLEEP.SYNCS 0x989680 ;  /* 0x009896800000895d */ /* 0x002fea0003900000 */
[----:B------:R-:W1:Y:S02]  /*7cc0*/  @!P0 SYNCS.PHASECHK.TRANS64 P0, [R7+URZ], R4 ;  /* 0x00000004070085a7 */ /* 0x000e64000800007f */
[----:B-1----:R-:W-:Y:S05]  /*7cd0*/  @!P0 BRA `(.L_x_161) ;  /* 0xfffffffc00f08947 */ /* 0x002fea000383ffff */
[----:B------:R-:W-:Y:S05]  /*7ce0*/  BRA `(.L_x_202) ;  /* 0xfffffff000147947 */ /* 0x000fea000383ffff */
.L_x_162:
[----:B0-----:R0:W1:Y:S02]  /*7cf0*/  SYNCS.PHASECHK.TRANS64.TRYWAIT P0, [R6+URZ], R3 ;  /* 0x00000003060075a7 */ /* 0x001064000800017f */
[----:B-1----:R-:W-:Y:S05]  /*7d00*/  @!P0 NANOSLEEP.SYNCS 0x989680 ;  /* 0x009896800000895d */ /* 0x002fea0003900000 */
[----:B------:R-:W1:Y:S02]  /*7d10*/  @!P0 SYNCS.PHASECHK.TRANS64 P0, [R6+URZ], R3 ;  /* 0x00000003060085a7 */ /* 0x000e64000800007f */
[----:B-1----:R-:W-:Y:S05]  /*7d20*/  @!P0 BRA `(.L_x_162) ;  /* 0xfffffffc00f08947 */ /* 0x002fea000383ffff */
[----:B------:R-:W-:Y:S05]  /*7d30*/  BRA `(.L_x_203) ;  /* 0xfffffff000247947 */ /* 0x000fea000383ffff */
.L_x_163:
[----:B0-----:R0:W1:Y:S02]  /*7d40*/  SYNCS.PHASECHK.TRANS64.TRYWAIT P0, [R7+URZ], R4 ;  /* 0x00000004070075a7 */ /* 0x001064000800017f */
[----:B-1----:R-:W-:Y:S05]  /*7d50*/  @!P0 NANOSLEEP.SYNCS 0x989680 ;  /* 0x009896800000895d */ /* 0x002fea0003900000 */
[----:B------:R-:W1:Y:S02]  /*7d60*/  @!P0 SYNCS.PHASECHK.TRANS64 P0, [R7+URZ], R4 ;  /* 0x00000004070085a7 */ /* 0x000e64000800007f */
[----:B-1----:R-:W-:Y:S05]  /*7d70*/  @!P0 BRA `(.L_x_163) ;  /* 0xfffffffc00f08947 */ /* 0x002fea000383ffff */
[----:B------:R-:W-:Y:S05]  /*7d80*/  BRA `(.L_x_204) ;  /* 0xfffffff000347947 */ /* 0x000fea000383ffff */
.L_x_164:
[----:B0-----:R0:W1:Y:S02]  /*7d90*/  SYNCS.PHASECHK.TRANS64.TRYWAIT P0, [R6+URZ], R3 ;  /* 0x00000003060075a7 */ /* 0x001064000800017f */
[----:B-1----:R-:W-:Y:S05]  /*7da0*/  @!P0 NANOSLEEP.SYNCS 0x989680 ;  /* 0x009896800000895d */ /* 0x002fea0003900000 */
[----:B------:R-:W1:Y:S02]  /*7db0*/  @!P0 SYNCS.PHASECHK.TRANS64 P0, [R6+URZ], R3 ;  /* 0x00000003060085a7 */ /* 0x000e64000800007f */
[----:B-1----:R-:W-:Y:S05]  /*7dc0*/  @!P0 BRA `(.L_x_164) ;  /* 0xfffffffc00f08947 */ /* 0x002fea000383ffff */
[----:B------:R-:W-:Y:S05]  /*7dd0*/  BRA `(.L_x_205) ;  /* 0xfffffff000447947 */ /* 0x000fea000383ffff */
.L_x_165:
[----:B0-----:R0:W1:Y:S02]  /*7de0*/  SYNCS.PHASECHK.TRANS64.TRYWAIT P0, [R7+URZ], R4 ;  /* 0x00000004070075a7 */ /* 0x001064000800017f */
[----:B-1----:R-:W-:Y:S05]  /*7df0*/  @!P0 NANOSLEEP.SYNCS 0x989680 ;  /* 0x009896800000895d */ /* 0x002fea0003900000 */
[----:B------:R-:W1:Y:S02]  /*7e00*/  @!P0 SYNCS.PHASECHK.TRANS64 P0, [R7+URZ], R4 ;  /* 0x00000004070085a7 */ /* 0x000e64000800007f */
[----:B-1----:R-:W-:Y:S05]  /*7e10*/  @!P0 BRA `(.L_x_165) ;  /* 0xfffffffc00f08947 */ /* 0x002fea000383ffff */
[----:B------:R-:W-:Y:S05]  /*7e20*/  BRA `(.L_x_206) ;  /* 0xfffffff000547947 */ /* 0x000fea000383ffff */
.L_x_166:
[----:B0-----:R0:W1:Y:S02]  /*7e30*/  SYNCS.PHASECHK.TRANS64.TRYWAIT P0, [R6+URZ], R3 ;  /* 0x00000003060075a7 */ /* 0x001064000800017f */
[----:B-1----:R-:W-:Y:S05]  /*7e40*/  @!P0 NANOSLEEP.SYNCS 0x989680 ;  /* 0x009896800000895d */ /* 0x002fea0003900000 */
[----:B------:R-:W1:Y:S02]  /*7e50*/  @!P0 SYNCS.PHASECHK.TRANS64 P0, [R6+URZ], R3 ;  /* 0x00000003060085a7 */ /* 0x000e64000800007f */
[----:B-1----:R-:W-:Y:S05]  /*7e60*/  @!P0 BRA `(.L_x_166) ;  /* 0xfffffffc00f08947 */ /* 0x002fea000383ffff */
[----:B------:R-:W-:Y:S05]  /*7e70*/  BRA `(.L_x_207) ;  /* 0xfffffff000647947 */ /* 0x000fea000383ffff */
.L_x_167:
[----:B0-----:R0:W1:Y:S02]  /*7e80*/  SYNCS.PHASECHK.TRANS64.TRYWAIT P0, [R7+URZ], R4 ;  /* 0x00000004070075a7 */ /* 0x001064000800017f */
[----:B-1----:R-:W-:Y:S05]  /*7e90*/  @!P0 NANOSLEEP.SYNCS 0x989680 ;  /* 0x009896800000895d */ /* 0x002fea0003900000 */
[----:B------:R-:W1:Y:S02]  /*7ea0*/  @!P0 SYNCS.PHASECHK.TRANS64 P0, [R7+URZ], R4 ;  /* 0x00000004070085a7 */ /* 0x000e64000800007f */
[----:B-1----:R-:W-:Y:S05]  /*7eb0*/  @!P0 BRA `(.L_x_167) ;  /* 0xfffffffc00f08947 */ /* 0x002fea000383ffff */
[----:B------:R-:W-:Y:S05]  /*7ec0*/  BRA `(.L_x_208) ;  /* 0xfffffff000747947 */ /* 0x000fea000383ffff */
.L_x_168:
[----:B0-----:R0:W1:Y:S02]  /*7ed0*/  SYNCS.PHASECHK.TRANS64.TRYWAIT P0, [R6+URZ], R3 ;  /* 0x00000003060075a7 */ /* 0x001064000800017f */
[----:B-1----:R-:W-:Y:S05]  /*7ee0*/  @!P0 NANOSLEEP.SYNCS 0x989680 ;  /* 0x009896800000895d */ /* 0x002fea0003900000 */
[----:B------:R-:W1:Y:S02]  /*7ef0*/  @!P0 SYNCS.PHASECHK.TRANS64 P0, [R6+URZ], R3 ;  /* 0x00000003060085a7 */ /* 0x000e64000800007f */
[----:B-1----:R-:W-:Y:S05]  /*7f00*/  @!P0 BRA `(.L_x_168) ;  /* 0xfffffffc00f08947 */ /* 0x002fea000383ffff */
[----:B------:R-:W-:Y:S05]  /*7f10*/  BRA `(.L_x_209) ;  /* 0xfffffff000847947 */ /* 0x000fea000383ffff */
.L_x_169:
[----:B0-----:R0:W1:Y:S02]  /*7f20*/  SYNCS.PHASECHK.TRANS64.TRYWAIT P0, [R7+URZ], R4 ;  /* 0x00000004070075a7 */ /* 0x001064000800017f */
[----:B-1----:R-:W-:Y:S05]  /*7f30*/  @!P0 NANOSLEEP.SYNCS 0x989680 ;  /* 0x009896800000895d */ /* 0x002fea0003900000 */
[----:B------:R-:W1:Y:S02]  /*7f40*/  @!P0 SYNCS.PHASECHK.TRANS64 P0, [R7+URZ], R4 ;  /* 0x00000004070085a7 */ /* 0x000e64000800007f */
[----:B-1----:R-:W-:Y:S05]  /*7f50*/  @!P0 BRA `(.L_x_169) ;  /* 0xfffffffc00f08947 */ /* 0x002fea000383ffff */
[----:B------:R-:W-:Y:S05]  /*7f60*/  BRA `(.L_x_210) ;  /* 0xfffffff000947947 */ /* 0x000fea000383ffff */
.L_x_170:
[----:B0-----:R0:W1:Y:S02]  /*7f70*/  SYNCS.PHASECHK.TRANS64.TRYWAIT P0, [R6+URZ], R3 ;  /* 0x00000003060075a7 */ /* 0x001064000800017f */
[----:B-1----:R-:W-:Y:S05]  /*7f80*/  @!P0 NANOSLEEP.SYNCS 0x989680 ;  /* 0x009896800000895d */ /* 0x002fea0003900000 */
[----:B------:R-:W1:Y:S02]  /*7f90*/  @!P0 SYNCS.PHASECHK.TRANS64 P0, [R6+URZ], R3 ;  /* 0x00000003060085a7 */ /* 0x000e64000800007f */
[----:B-1----:R-:W-:Y:S05]  /*7fa0*/  @!P0 BRA `(.L_x_170) ;  /* 0xfffffffc00f08947 */ /* 0x002fea000383ffff */
[----:B------:R-:W-:Y:S05]  /*7fb0*/  BRA `(.L_x_211) ;  /* 0xfffffff000a47947 */ /* 0x000fea000383ffff */
.L_x_171:
[----:B0-----:R0:W1:Y:S02]  /*7fc0*/  SYNCS.PHASECHK.TRANS64.TRYWAIT P0, [R7+URZ], R4 ;  /* 0x00000004070075a7 */ /* 0x001064000800017f */
[----:B-1----:R-:W-:Y:S05]  /*7fd0*/  @!P0 NANOSLEEP.SYNCS 0x989680 ;  /* 0x009896800000895d */ /* 0x002fea0003900000 */
[----:B------:R-:W1:Y:S02]  /*7fe0*/  @!P0 SYNCS.PHASECHK.TRANS64 P0, [R7+URZ], R4 ;  /* 0x00000004070085a7 */ /* 0x000e64000800007f */
[----:B-1----:R-:W-:Y:S05]  /*7ff0*/  @!P0 BRA `(.L_x_171) ;  /* 0xfffffffc00f08947 */ /* 0x002fea000383ffff */
[----:B------:R-:W-:Y:S05]  /*8000*/  BRA `(.L_x_212) ;  /* 0xfffffff000b47947 */ /* 0x000fea000383ffff */
.L_x_172:
[----:B0-----:R0:W1:Y:S02]  /*8010*/  SYNCS.PHASECHK.TRANS64.TRYWAIT P0, [R6+URZ], R3 ;  /* 0x00000003060075a7 */ /* 0x001064000800017f */
[----:B-1----:R-:W-:Y:S05]  /*8020*/  @!P0 NANOSLEEP.SYNCS 0x989680 ;  /* 0x009896800000895d */ /* 0x002fea0003900000 */
[----:B------:R-:W1:Y:S02]  /*8030*/  @!P0 SYNCS.PHASECHK.TRANS64 P0, [R6+URZ], R3 ;  /* 0x00000003060085a7 */ /* 0x000e64000800007f */
[----:B-1----:R-:W-:Y:S05]  /*8040*/  @!P0 BRA `(.L_x_172) ;  /* 0xfffffffc00f08947 */ /* 0x002fea000383ffff */
[----:B------:R-:W-:Y:S05]  /*8050*/  BRA `(.L_x_213) ;  /* 0xfffffff000c47947 */ /* 0x000fea000383ffff */
.L_x_173:
[----:B-1----:R1:W2:Y:S02]  /*8060*/  SYNCS.PHASECHK.TRANS64.TRYWAIT P0, [R7+URZ], R4 ;  /* 0x00000004070075a7 */ /* 0x0022a4000800017f */
[----:B--2---:R-:W-:Y:S05]  /*8070*/  @!P0 NANOSLEEP.SYNCS 0x989680 ;  /* 0x009896800000895d */ /* 0x004fea0003900000 */
[----:B------:R-:W2:Y:S02]  /*8080*/  @!P0 SYNCS.PHASECHK.TRANS64 P0, [R7+URZ], R4 ;  /* 0x00000004070085a7 */ /* 0x000ea4000800007f */
[----:B--2---:R-:W-:Y:S05]  /*8090*/  @!P0 BRA `(.L_x_173) ;  /* 0xfffffffc00f08947 */ /* 0x004fea000383ffff */
[----:B------:R-:W-:Y:S05]  /*80a0*/  BRA `(.L_x_214) ;  /* 0xfffffff000cc7947 */ /* 0x000fea000383ffff */
.L_x_215:
[----:B------:R-:W-:-:S00]  /*80b0*/  BRA `(.L_x_215) ;  /* 0xfffffffc00fc7947 */ /* 0x000fc0000383ffff */
[----:B------:R-:W-:-:S00]  /*80c0*/  NOP ;  /* 0x0000000000007918 */ /* 0x000fc00000000000 */
        /* <DEDUP_REMOVED lines=11> */
.L_x_216:


//--------------------- .nv.global.init           --------------------------
	.section	.nv.global.init,"aw",@progbits
.nv.global.init:
	.type		$str$22,@object
	.size		$str$22,($str$23 - $str$22)
$str$22:
        /*0000*/ 	.byte	0x6b, 0x5f, 0x74, 0x69, 0x6c, 0x65, 0x5f, 0x63, 0x6f, 0x75, 0x6e, 0x74, 0x20, 0x3e, 0x3d, 0x20
        /*0010*/ 	.byte	0x31, 0x00
	.type		$str$23,@object
	.size		$str$23,(__unnamed_1 - $str$23)
$str$23:
        /*0012*/ 	.byte	0x2f, 0x74, 0x6d, 0x70, 0x2f, 0x63, 0x75, 0x74, 0x6c, 0x61, 0x73, 0x73, 0x5f, 0x73, 0x77, 0x65
        /*0022*/ 	.byte	0x65, 0x70, 0x5f, 0x73, 0x72, 0x63, 0x2f, 0x69, 0x6e, 0x63, 0x6c, 0x75, 0x64, 0x65, 0x2f, 0x63
        /*0032*/ 	.byte	0x75, 0x74, 0x6c, 0x61, 0x73, 0x73, 0x2f, 0x67, 0x65, 0x6d, 0x6d, 0x2f, 0x63, 0x6f, 0x6c, 0x6c
        /*0042*/ 	.byte	0x65, 0x63, 0x74, 0x69, 0x76, 0x65, 0x2f, 0x73, 0x6d, 0x39, 0x30, 0x5f, 0x6d, 0x6d, 0x61, 0x5f
        /*0052*/ 	.byte	0x74, 0x6d, 0x61, 0x5f, 0x67, 0x6d, 0x6d, 0x61, 0x5f, 0x73, 0x73, 0x5f, 0x77, 0x61, 0x72, 0x70
        /*0062*/ 	.byte	0x73, 0x70, 0x65, 0x63, 0x69, 0x61, 0x6c, 0x69, 0x7a, 0x65, 0x64, 0x2e, 0x68, 0x70, 0x70, 0x00
	.type		__unnamed_1,@object
	.size		__unnamed_1,(.L_0 - __unnamed_1)
__unnamed_1:
        /*0072*/ 	.byte	0x76, 0x6f, 0x69, 0x64, 0x20, 0x63, 0x75, 0x74, 0x6c, 0x61, 0x73, 0x73, 0x3a, 0x3a, 0x67, 0x65
        /* <DEDUP_REMOVED lines=172> */
        /*0b42*/ 	.byte	0x6e, 0x74, 0x69, 0x74, 0x79, 0x5d, 0x00
.L_0:


//--------------------- .nv.shared._ZN7cutlass13device_kernelINS_4gemm6kernel13GemmUniversalIN4cute5tupleIJiiiiEEENS1_10collective13CollectiveMmaINS1_34MainloopSm90TmaGmmaWarpSpecializedILi34ENS5_IJNS4_1CILi2EEENSA_ILi1EEESC_EEENS1_35KernelTmaWarpSpecializedCooperativeEEENS5_IJNSA_ILi128EEENSA_ILi80EEENSA_ILi32EEEEEEaNS5_IJlSC_lEEEaSK_NS4_8TiledMMAINS4_8MMA_AtomIJNS4_4SM904GMMA26MMA_64x16x32_S32S8S8_SS_TNEEEENS4_6LayoutISD_NS5_IJSC_NSA_ILi0EEESS_EEEEENS5_IJNS4_10UnderscoreESV_SV_EEEEENS4_13SM90_TMA_LOADENS4_14ComposedLayoutINS4_7SwizzleILi1ELi4ELi3EEENS4_18smem_ptr_flag_bitsILi8EEENSR_INS5_IJNSA_ILi8EEESI_EEENS5_IJSI_SC_EEEEEEEvNS4_8identityENS4_23SM90_TMA_LOAD_MULTICASTES18_vS19_EENS_8epilogue10collective6detail29Sm90TmaWarpSpecializedAdapterINS1D_15DefaultEpilogueIaSK_SK_NS1C_6thread17LinearCombinationIaLi1EiiLNS1H_9ScaleType4KindE0ELNS_15FloatRoundStyleE2EaEENS1_15EpilogueDefaultEEEEEvvEEEEvNT_6ParamsE --------------------------
	.section	.nv.shared._ZN7cutlass13device_kernelINS_4gemm6kernel13GemmUniversalIN4cute5tupleIJiiiiEEENS1_10collective13CollectiveMmaINS1_34MainloopSm90TmaGmmaWarpSpecializedILi34ENS5_IJNS4_1CILi2EEENSA_ILi1EEESC_EEENS1_35KernelTmaWarpSpecializedCooperativeEEENS5_IJNSA_ILi128EEENSA_ILi80EEENSA_ILi32EEEEEEaNS5_IJlSC_lEEEaSK_NS4_8TiledMMAINS4_8MMA_AtomIJNS4_4SM904GMMA26MMA_64x16x32_S32S8S8_SS_TNEEEENS4_6LayoutISD_NS5_IJSC_NSA_ILi0EEESS_EEEEENS5_IJNS4_10UnderscoreESV_SV_EEEEENS4_13SM90_TMA_LOADENS4_14ComposedLayoutINS4_7SwizzleILi1ELi4ELi3EEENS4_18smem_ptr_flag_bitsILi8EEENSR_INS5_IJNSA_ILi8EEESI_EEENS5_IJSI_SC_EEEEEEEvNS4_8identityENS4_23SM90_TMA_LOAD_MULTICASTES18_vS19_EENS_8epilogue10collective6detail29Sm90TmaWarpSpecializedAdapterINS1D_15DefaultEpilogueIaSK_SK_NS1C_6thread17LinearCombinationIaLi1EiiLNS1H_9ScaleType4KindE0ELNS_15FloatRoundStyleE2EaEENS1_15EpilogueDefaultEEEEEvvEEEEvNT_6ParamsE,"aw",@nobits
	.sectionflags	@""
	.align	16
	.zero		1024


//--------------------- .nv.shared.reserved.0     --------------------------
	.section	.nv.shared.reserved.0,"aw",@nobits
	.weak		__nv_reservedSMEM_offset_0_alias
	.size		__nv_reservedSMEM_offset_0_alias, 0, 0
	.other		__nv_reservedSMEM_offset_0_alias,@"STO_CUDA_RESERVED_SHARED STV_DEFAULT"
__nv_reservedSMEM_offset_0_alias:
	.zero		0


//--------------------- .nv.global                --------------------------
	.section	.nv.global,"aw",@nobits
.nv.global:
	.type		_ZN40_INTERNAL_7e7f31db_4_k_cu_78c9af53_165524cute1_E,@object
	.size		_ZN40_INTERNAL_7e7f31db_4_k_cu_78c9af53_165524cute1_E,(_ZN40_INTERNAL_7e7f31db_4_k_cu_78c9af53_165524cuda3std3__45__cpo6cbeginE - _ZN40_INTERNAL_7e7f31db_4_k_cu_78c9af53_165524cute1_E)
_ZN40_INTERNAL_7e7f31db_4_k_cu_78c9af53_165524cute1_E:
	.zero		1
	.type		_ZN40_INTERNAL_7e7f31db_4_k_cu_78c9af53_165524cuda3std3__45__cpo6cbeginE,@object
	.size		_ZN40_INTERNAL_7e7f31db_4_k_cu_78c9af53_165524cuda3std3__45__cpo6cbeginE,(_ZN40_INTERNAL_7e7f31db_4_k_cu_78c9af53_165524cuda3std3__48in_placeE - _ZN40_INTERNAL_7e7f31db_4_k_cu_78c9af53_165524cuda3std3__45__cpo6cbeginE)
_ZN40_INTERNAL_7e7f31db_4_k_cu_78c9af53_165524cuda3std3__45__cpo6cbeginE:
	.zero		1
	.type		_ZN40_INTERNAL_7e7f31db_4_k_cu_78c9af53_165524cuda3std3__48in_placeE,@object
	.size		_ZN40_INTERNAL_7e7f31db_4_k_cu_78c9af53_165524cuda3std3__48in_placeE,(_ZN40_INTERNAL_7e7f31db_4_k_cu_78c9af53_165524cuda3std6ranges3__45__cpo9iter_moveE - _ZN40_INTERNAL_7e7f31db_4_k_cu_78c9af53_165524cuda3std3__48in_placeE)
_ZN40_INTERNAL_7e7f31db_4_k_cu_78c9af53_165524cuda3std3__48in_placeE:
	.zero		1
	.type		_ZN40_INTERNAL_7e7f31db_4_k_cu_78c9af53_165524cuda3std6ranges3__45__cpo9iter_moveE,@object
	.size		_ZN40_INTERNAL_7e7f31db_4_k_cu_78c9af53_165524cuda3std6ranges3__45__cpo9iter_moveE,(_ZN40_INTERNAL_7e7f31db_4_k_cu_78c9af53_165524cuda3std3__45__cpo5beginE - _ZN40_INTERNAL_7e7f31db_4_k_cu_78c9af53_165524cuda3std6ranges3__45__cpo9iter_moveE)
_ZN40_INTERNAL_7e7f31db_4_k_cu_78c9af53_165524cuda3std6ranges3__45__cpo9iter_moveE:
	.zero		1
	.type		_ZN40_INTERNAL_7e7f31db_4_k_cu_78c9af53_165524cuda3std3__45__cpo5beginE,@object
	.size		_ZN40_INTERNAL_7e7f31db_4_k_cu_78c9af53_165524cuda3std3__45__cpo5beginE,(_ZN40_INTERNAL_7e7f31db_4_k_cu_78c9af53_165524cuda3std3__442_GLOBAL__N__7e7f31db_4_k_cu_78c9af53_165526ignoreE - _ZN40_INTERNAL_7e7f31db_4_k_cu_78c9af53_165524cuda3std3__45__cpo5beginE)
_ZN40_INTERNAL_7e7f31db_4_k_cu_78c9af53_165524cuda3std3__45__cpo5beginE:
	.zero		1
	.type		_ZN40_INTERNAL_7e7f31db_4_k_cu_78c9af53_165524cuda3std3__442_GLOBAL__N__7e7f31db_4_k_cu_78c9af53_165526ignoreE,@object
	.size		_ZN40_INTERNAL_7e7f31db_4_k_cu_78c9af53_165524cuda3std3__442_GLOBAL__N__7e7f31db_4_k_cu_78c9af53_165526ignoreE,(_ZN40_INTERNAL_7e7f31db_4_k_cu_78c9af53_165524cute7productE - _ZN40_INTERNAL_7e7f31db_4_k_cu_78c9af53_165524cuda3std3__442_GLOBAL__N__7e7f31db_4_k_cu_78c9af53_165526ignoreE)
_ZN40_INTERNAL_7e7f31db_4_k_cu_78c9af53_165524cuda3std3__442_GLOBAL__N__7e7f31db_4_k_cu_78c9af53_165526ignoreE:
	.zero		1
	.type		_ZN40_INTERNAL_7e7f31db_4_k_cu_78c9af53_165524cute7productE,@object
	.size		_ZN40_INTERNAL_7e7f31db_4_k_cu_78c9af53_165524cute7productE,(_ZN40_INTERNAL_7e7f31db_4_k_cu_78c9af53_165524cuda3std3__45__cpo3endE - _ZN40_INTERNAL_7e7f31db_4_k_cu_78c9af53_165524cute7productE)
_ZN40_INTERNAL_7e7f31db_4_k_cu_78c9af53_165524cute7productE:
	.zero		1
	.type		_ZN40_INTERNAL_7e7f31db_4_k_cu_78c9af53_165524cuda3std3__45__cpo3endE,@object
	.size		_ZN40_INTERNAL_7e7f31db_4_k_cu_78c9af53_165524cuda3std3__45__cpo3endE,(_ZN40_INTERNAL_7e7f31db_4_k_cu_78c9af53_165524cuda3std3__419piecewise_constructE - _ZN40_INTERNAL_7e7f31db_4_k_cu_78c9af53_165524cuda3std3__45__cpo3endE)
_ZN40_INTERNAL_7e7f31db_4_k_cu_78c9af53_165524cuda3std3__45__cpo3endE:
	.zero		1
	.type		_ZN40_INTERNAL_7e7f31db_4_k_cu_78c9af53_165524cuda3std3__419piecewise_constructE,@object
	.size		_ZN40_INTERNAL_7e7f31db_4_k_cu_78c9af53_165524cuda3std3__419piecewise_constructE,(_ZN40_INTERNAL_7e7f31db_4_k_cu_78c9af53_165524cuda3std3__45__cpo4cendE - _ZN40_INTERNAL_7e7f31db_4_k_cu_78c9af53_165524cuda3std3__419piecewise_constructE)
_ZN40_INTERNAL_7e7f31db_4_k_cu_78c9af53_165524cuda3std3__419piecewise_constructE:
	.zero		1
	.type		_ZN40_INTERNAL_7e7f31db_4_k_cu_78c9af53_165524cuda3std3__45__cpo4cendE,@object
	.size		_ZN40_INTERNAL_7e7f31db_4_k_cu_78c9af53_165524cuda3std3__45__cpo4cendE,(_ZN40_INTERNAL_7e7f31db_4_k_cu_78c9af53_165524cuda3std6ranges3__45__cpo4swapE - _ZN40_INTERNAL_7e7f31db_4_k_cu_78c9af53_165524cuda3std3__45__cpo4cendE)
_ZN40_INTERNAL_7e7f31db_4_k_cu_78c9af53_165524cuda3std3__45__cpo4cendE:
	.zero		1
	.type		_ZN40_INTERNAL_7e7f31db_4_k_cu_78c9af53_165524cuda3std6ranges3__45__cpo4swapE,@object
	.size		_ZN40_INTERNAL_7e7f31db_4_k_cu_78c9af53_165524cuda3std6ranges3__45__cpo4swapE,(.L_8 - _ZN40_INTERNAL_7e7f31db_4_k_cu_78c9af53_165524cuda3std6ranges3__45__cpo4swapE)
_ZN40_INTERNAL_7e7f31db_4_k_cu_78c9af53_165524cuda3std6ranges3__45__cpo4swapE:
	.zero		1
.L_8:


//--------------------- .nv.constant0._ZN7cutlass13device_kernelINS_4gemm6kernel13GemmUniversalIN4cute5tupleIJiiiiEEENS1_10collective13CollectiveMmaINS1_34MainloopSm90TmaGmmaWarpSpecializedILi34ENS5_IJNS4_1CILi2EEENSA_ILi1EEESC_EEENS1_35KernelTmaWarpSpecializedCooperativeEEENS5_IJNSA_ILi128EEENSA_ILi80EEENSA_ILi32EEEEEEaNS5_IJlSC_lEEEaSK_NS4_8TiledMMAINS4_8MMA_AtomIJNS4_4SM904GMMA26MMA_64x16x32_S32S8S8_SS_TNEEEENS4_6LayoutISD_NS5_IJSC_NSA_ILi0EEESS_EEEEENS5_IJNS4_10UnderscoreESV_SV_EEEEENS4_13SM90_TMA_LOADENS4_14ComposedLayoutINS4_7SwizzleILi1ELi4ELi3EEENS4_18smem_ptr_flag_bitsILi8EEENSR_INS5_IJNSA_ILi8EEESI_EEENS5_IJSI_SC_EEEEEEEvNS4_8identityENS4_23SM90_TMA_LOAD_MULTICASTES18_vS19_EENS_8epilogue10collective6detail29Sm90TmaWarpSpecializedAdapterINS1D_15DefaultEpilogueIaSK_SK_NS1C_6thread17LinearCombinationIaLi1EiiLNS1H_9ScaleType4KindE0ELNS_15FloatRoundStyleE2EaEENS1_15EpilogueDefaultEEEEEvvEEEEvNT_6ParamsE --------------------------
	.section	.nv.constant0._ZN7cutlass13device_kernelINS_4gemm6kernel13GemmUniversalIN4cute5tupleIJiiiiEEENS1_10collective13CollectiveMmaINS1_34MainloopSm90TmaGmmaWarpSpecializedILi34ENS5_IJNS4_1CILi2EEENSA_ILi1EEESC_EEENS1_35KernelTmaWarpSpecializedCooperativeEEENS5_IJNSA_ILi128EEENSA_ILi80EEENSA_ILi32EEEEEEaNS5_IJlSC_lEEEaSK_NS4_8TiledMMAINS4_8MMA_AtomIJNS4_4SM904GMMA26MMA_64x16x32_S32S8S8_SS_TNEEEENS4_6LayoutISD_NS5_IJSC_NSA_ILi0EEESS_EEEEENS5_IJNS4_10UnderscoreESV_SV_EEEEENS4_13SM90_TMA_LOADENS4_14ComposedLayoutINS4_7SwizzleILi1ELi4ELi3EEENS4_18smem_ptr_flag_bitsILi8EEENSR_INS5_IJNSA_ILi8EEESI_EEENS5_IJSI_SC_EEEEEEEvNS4_8identityENS4_23SM90_TMA_LOAD_MULTICASTES18_vS19_EENS_8epilogue10collective6detail29Sm90TmaWarpSpecializedAdapterINS1D_15DefaultEpilogueIaSK_SK_NS1C_6thread17LinearCombinationIaLi1EiiLNS1H_9ScaleType4KindE0ELNS_15FloatRoundStyleE2EaEENS1_15EpilogueDefaultEEEEEvvEEEEvNT_6ParamsE,"a",@progbits
	.sectionflags	@""
	.align	4
.nv.constant0._ZN7cutlass13device_kernelINS_4gemm6kernel13GemmUniversalIN4cute5tupleIJiiiiEEENS1_10collective13CollectiveMmaINS1_34MainloopSm90TmaGmmaWarpSpecializedILi34ENS5_IJNS4_1CILi2EEENSA_ILi1EEESC_EEENS1_35KernelTmaWarpSpecializedCooperativeEEENS5_IJNSA_ILi128EEENSA_ILi80EEENSA_ILi32EEEEEEaNS5_IJlSC_lEEEaSK_NS4_8TiledMMAINS4_8MMA_AtomIJNS4_4SM904GMMA26MMA_64x16x32_S32S8S8_SS_TNEEEENS4_6LayoutISD_NS5_IJSC_NSA_ILi0EEESS_EEEEENS5_IJNS4_10UnderscoreESV_SV_EEEEENS4_13SM90_TMA_LOADENS4_14ComposedLayoutINS4_7SwizzleILi1ELi4ELi3EEENS4_18smem_ptr_flag_bitsILi8EEENSR_INS5_IJNSA_ILi8EEESI_EEENS5_IJSI_SC_EEEEEEEvNS4_8identityENS4_23SM90_TMA_LOAD_MULTICASTES18_vS19_EENS_8epilogue10collective6detail29Sm90TmaWarpSpecializedAdapterINS1D_15DefaultEpilogueIaSK_SK_NS1C_6thread17LinearCombinationIaLi1EiiLNS1H_9ScaleType4KindE0ELNS_15FloatRoundStyleE2EaEENS1_15EpilogueDefaultEEEEEvvEEEEvNT_6ParamsE:
	.zero		1664


//--------------------- SYMBOLS --------------------------

	.type		.nv.reservedSmem.offset0,@object
	.size		.nv.reservedSmem.offset0,0x4
	.type		__assertfail,@function
